	.target	sm_100a

	.elftype	@"ET_EXEC"


//--------------------- .note.nv.tkinfo           --------------------------
	.section	.note.nv.tkinfo,"",@"SHT_NOTE"
	.sectionflags	@"SHF_NOTE_NV_TKINFO"
	.tkinfo
        /*0018*/ 	.word	0x00000002
        /*0030*/ 	.string	""
        /*0030*/ 	.string	"ptxas"
        /*0030*/ 	.string	"Cuda compilation tools, release 13.0, V13.0.88"
        /*0030*/ 	.string	"Build cuda_13.0.r13.0/compiler.36424714_0"
        /*0030*/ 	.string	"-arch sm_100a -m 64 "



//--------------------- .note.nv.cuinfo           --------------------------
	.section	.note.nv.cuinfo,"",@"SHT_NOTE"
	.sectionflags	@"SHF_NOTE_NV_CUINFO"
        /*0018*/ 	.short	0x0002
        /*001a*/ 	.short	0x0064
        /*001c*/ 	.short	0x0082
	.zero		2


//--------------------- .nv.info                  --------------------------
	.section	.nv.info,"",@"SHT_CUDA_INFO"
	.align	4


	//----- nvinfo : EIATTR_REGCOUNT
	.align		4
        /*0000*/ 	.byte	0x04, 0x2f
        /*0002*/ 	.short	(.L_19 - .L_18)
	.align		4
.L_18:
        /*0004*/ 	.word	index@(_ZN7cutlass13device_kernelINS_4gemm6kernel13GemmUniversalIN4cute5tupleIJiiiiEEENS1_10collective13CollectiveMmaINS1_35MainloopSm100TmaUmmaWarpSpecializedILi8ELi2ELi4ENS5_IJNS4_1CILi1EEESB_SB_EEEEENS5_IJNSA_ILi128EEENSA_ILi64EEESE_EEENS_12float_e5m2_tENS5_IJlSB_lEEESH_SI_NS4_8TiledMMAINS4_8MMA_AtomIJNS4_10MMA_TraitsINS4_19SM100_MMA_F8F6F4_SSEJSH_SH_fSE_SF_NS4_17integral_constantINS4_4UMMA5MajorELSP_0EEESQ_NSN_INSO_7ScaleInELSR_0EEESS_EEEEEENS4_6LayoutISC_NS5_IJNSA_ILi0EEESW_SW_EEEEENS5_IJNS4_10UnderscoreESZ_SZ_EEEEENS4_13SM90_TMA_LOADENS4_14ComposedLayoutINS4_7SwizzleILi3ELi4ELi3EEENS4_18smem_ptr_flag_bitsILi8EEENSV_INS5_IJNSA_ILi8EEESE_EEENS5_IJSE_SB_EEEEEEEvNS4_8identityES12_S1C_vS1D_EENS_8epilogue10collective18CollectiveEpilogueINS1F_23Sm100TmaWarpSpecializedILi1ELi1ELi64ELb0ELb0EEEJSG_NS5_IJNSV_ISE_SB_EENSV_ISF_SB_EEEEESH_SI_SH_SI_NS1F_6fusion15FusionCallbacksIS1J_NS1N_17LinearCombinationISH_fSH_fLNS_15FloatRoundStyleE2EEESG_S1M_JEEENS4_5SM1004TMEM4LOAD26SM100_TMEM_LOAD_32dp32b64xES12_NS13_INS14_ILi2ELi4ELi3EEES17_NSV_INS5_IJS18_SF_EEENS5_IJSF_SB_EEEEEEENS4_39AutoVectorizingCopyWithAssumedAlignmentILi128EEENS4_14SM90_TMA_STOREES21_S23_S23_EEEvvEEEEvNT_6ParamsE)
        /*0008*/ 	.word	0x000000c2


	//----- nvinfo : EIATTR_FRAME_SIZE
	.align		4
.L_19:
        /*000c*/ 	.byte	0x04, 0x11
        /*000e*/ 	.short	(.L_21 - .L_20)
	.align		4
.L_20:
        /*0010*/ 	.word	index@($__internal_2_$__cuda_sm10x_tcgen05_guardrail_trap_unallocated_columns_being_dealloced)
        /*0014*/ 	.word	0x00000000


	//----- nvinfo : EIATTR_FRAME_SIZE
	.align		4
.L_21:
        /*0018*/ 	.byte	0x04, 0x11
        /*001a*/ 	.short	(.L_23 - .L_22)
	.align		4
.L_22:
        /*001c*/ 	.word	index@($__internal_1_$__cuda_sm10x_tcgen05_guardrail_trap_phase_invalid_during_alloc)
        /*0020*/ 	.word	0x00000000


	//----- nvinfo : EIATTR_FRAME_SIZE
	.align		4
.L_23:
        /*0024*/ 	.byte	0x04, 0x11
        /*0026*/ 	.short	(.L_25 - .L_24)
	.align		4
.L_24:
        /*0028*/ 	.word	index@($__internal_0_$__cuda_sm10x_tcgen05_guardrail_trap_col_being_dealloced_not_returned_by_alloc)
        /*002c*/ 	.word	0x00000000


	//----- nvinfo : EIATTR_FRAME_SIZE
	.align		4
.L_25:
        /*0030*/ 	.byte	0x04, 0x11
        /*0032*/ 	.short	(.L_27 - .L_26)
	.align		4
.L_26:
        /*0034*/ 	.word	index@(_ZN7cutlass13device_kernelINS_4gemm6kernel13GemmUniversalIN4cute5tupleIJiiiiEEENS1_10collective13CollectiveMmaINS1_35MainloopSm100TmaUmmaWarpSpecializedILi8ELi2ELi4ENS5_IJNS4_1CILi1EEESB_SB_EEEEENS5_IJNSA_ILi128EEENSA_ILi64EEESE_EEENS_12float_e5m2_tENS5_IJlSB_lEEESH_SI_NS4_8TiledMMAINS4_8MMA_AtomIJNS4_10MMA_TraitsINS4_19SM100_MMA_F8F6F4_SSEJSH_SH_fSE_SF_NS4_17integral_constantINS4_4UMMA5MajorELSP_0EEESQ_NSN_INSO_7ScaleInELSR_0EEESS_EEEEEENS4_6LayoutISC_NS5_IJNSA_ILi0EEESW_SW_EEEEENS5_IJNS4_10UnderscoreESZ_SZ_EEEEENS4_13SM90_TMA_LOADENS4_14ComposedLayoutINS4_7SwizzleILi3ELi4ELi3EEENS4_18smem_ptr_flag_bitsILi8EEENSV_INS5_IJNSA_ILi8EEESE_EEENS5_IJSE_SB_EEEEEEEvNS4_8identityES12_S1C_vS1D_EENS_8epilogue10collective18CollectiveEpilogueINS1F_23Sm100TmaWarpSpecializedILi1ELi1ELi64ELb0ELb0EEEJSG_NS5_IJNSV_ISE_SB_EENSV_ISF_SB_EEEEESH_SI_SH_SI_NS1F_6fusion15FusionCallbacksIS1J_NS1N_17LinearCombinationISH_fSH_fLNS_15FloatRoundStyleE2EEESG_S1M_JEEENS4_5SM1004TMEM4LOAD26SM100_TMEM_LOAD_32dp32b64xES12_NS13_INS14_ILi2ELi4ELi3EEES17_NSV_INS5_IJS18_SF_EEENS5_IJSF_SB_EEEEEEENS4_39AutoVectorizingCopyWithAssumedAlignmentILi128EEENS4_14SM90_TMA_STOREES21_S23_S23_EEEvvEEEEvNT_6ParamsE)
        /*0038*/ 	.word	0x00000000


	//----- nvinfo : EIATTR_MIN_STACK_SIZE
	.align		4
.L_27:
        /*003c*/ 	.byte	0x04, 0x12
        /*003e*/ 	.short	(.L_29 - .L_28)
	.align		4
.L_28:
        /*0040*/ 	.word	index@(_ZN7cutlass13device_kernelINS_4gemm6kernel13GemmUniversalIN4cute5tupleIJiiiiEEENS1_10collective13CollectiveMmaINS1_35MainloopSm100TmaUmmaWarpSpecializedILi8ELi2ELi4ENS5_IJNS4_1CILi1EEESB_SB_EEEEENS5_IJNSA_ILi128EEENSA_ILi64EEESE_EEENS_12float_e5m2_tENS5_IJlSB_lEEESH_SI_NS4_8TiledMMAINS4_8MMA_AtomIJNS4_10MMA_TraitsINS4_19SM100_MMA_F8F6F4_SSEJSH_SH_fSE_SF_NS4_17integral_constantINS4_4UMMA5MajorELSP_0EEESQ_NSN_INSO_7ScaleInELSR_0EEESS_EEEEEENS4_6LayoutISC_NS5_IJNSA_ILi0EEESW_SW_EEEEENS5_IJNS4_10UnderscoreESZ_SZ_EEEEENS4_13SM90_TMA_LOADENS4_14ComposedLayoutINS4_7SwizzleILi3ELi4ELi3EEENS4_18smem_ptr_flag_bitsILi8EEENSV_INS5_IJNSA_ILi8EEESE_EEENS5_IJSE_SB_EEEEEEEvNS4_8identityES12_S1C_vS1D_EENS_8epilogue10collective18CollectiveEpilogueINS1F_23Sm100TmaWarpSpecializedILi1ELi1ELi64ELb0ELb0EEEJSG_NS5_IJNSV_ISE_SB_EENSV_ISF_SB_EEEEESH_SI_SH_SI_NS1F_6fusion15FusionCallbacksIS1J_NS1N_17LinearCombinationISH_fSH_fLNS_15FloatRoundStyleE2EEESG_S1M_JEEENS4_5SM1004TMEM4LOAD26SM100_TMEM_LOAD_32dp32b64xES12_NS13_INS14_ILi2ELi4ELi3EEES17_NSV_INS5_IJS18_SF_EEENS5_IJSF_SB_EEEEEEENS4_39AutoVectorizingCopyWithAssumedAlignmentILi128EEENS4_14SM90_TMA_STOREES21_S23_S23_EEEvvEEEEvNT_6ParamsE)
        /*0044*/ 	.word	0x00000000
.L_29:


//--------------------- .nv.compat                --------------------------
	.section	.nv.compat,"",@"SHT_CUDA_COMPAT_INFO"
	.align	4
        /*0000*/ 	.byte	0x02, 0x09, 0x01, 0x00, 0x02, 0x02, 0x02, 0x00, 0x02, 0x05, 0x05, 0x00, 0x03, 0x07, 0x01, 0x01
        /*0010*/ 	.byte	0x02, 0x03, 0x01, 0x00, 0x02, 0x06, 0x01, 0x00, 0x04, 0x0b, 0x08, 0x00, 0x09, 0x00, 0x00, 0x00
        /*0020*/ 	.byte	0x00, 0x00, 0x00, 0x00


//--------------------- .nv.info._ZN7cutlass13device_kernelINS_4gemm6kernel13GemmUniversalIN4cute5tupleIJiiiiEEENS1_10collective13CollectiveMmaINS1_35MainloopSm100TmaUmmaWarpSpecializedILi8ELi2ELi4ENS5_IJNS4_1CILi1EEESB_SB_EEEEENS5_IJNSA_ILi128EEENSA_ILi64EEESE_EEENS_12float_e5m2_tENS5_IJlSB_lEEESH_SI_NS4_8TiledMMAINS4_8MMA_AtomIJNS4_10MMA_TraitsINS4_19SM100_MMA_F8F6F4_SSEJSH_SH_fSE_SF_NS4_17integral_constantINS4_4UMMA5MajorELSP_0EEESQ_NSN_INSO_7ScaleInELSR_0EEESS_EEEEEENS4_6LayoutISC_NS5_IJNSA_ILi0EEESW_SW_EEEEENS5_IJNS4_10UnderscoreESZ_SZ_EEEEENS4_13SM90_TMA_LOADENS4_14ComposedLayoutINS4_7SwizzleILi3ELi4ELi3EEENS4_18smem_ptr_flag_bitsILi8EEENSV_INS5_IJNSA_ILi8EEESE_EEENS5_IJSE_SB_EEEEEEEvNS4_8identityES12_S1C_vS1D_EENS_8epilogue10collective18CollectiveEpilogueINS1F_23Sm100TmaWarpSpecializedILi1ELi1ELi64ELb0ELb0EEEJSG_NS5_IJNSV_ISE_SB_EENSV_ISF_SB_EEEEESH_SI_SH_SI_NS1F_6fusion15FusionCallbacksIS1J_NS1N_17LinearCombinationISH_fSH_fLNS_15FloatRoundStyleE2EEESG_S1M_JEEENS4_5SM1004TMEM4LOAD26SM100_TMEM_LOAD_32dp32b64xES12_NS13_INS14_ILi2ELi4ELi3EEES17_NSV_INS5_IJS18_SF_EEENS5_IJSF_SB_EEEEEEENS4_39AutoVectorizingCopyWithAssumedAlignmentILi128EEENS4_14SM90_TMA_STOREES21_S23_S23_EEEvvEEEEvNT_6ParamsE --------------------------
	.section	.nv.info._ZN7cutlass13device_kernelINS_4gemm6kernel13GemmUniversalIN4cute5tupleIJiiiiEEENS1_10collective13CollectiveMmaINS1_35MainloopSm100TmaUmmaWarpSpecializedILi8ELi2ELi4ENS5_IJNS4_1CILi1EEESB_SB_EEEEENS5_IJNSA_ILi128EEENSA_ILi64EEESE_EEENS_12float_e5m2_tENS5_IJlSB_lEEESH_SI_NS4_8TiledMMAINS4_8MMA_AtomIJNS4_10MMA_TraitsINS4_19SM100_MMA_F8F6F4_SSEJSH_SH_fSE_SF_NS4_17integral_constantINS4_4UMMA5MajorELSP_0EEESQ_NSN_INSO_7ScaleInELSR_0EEESS_EEEEEENS4_6LayoutISC_NS5_IJNSA_ILi0EEESW_SW_EEEEENS5_IJNS4_10UnderscoreESZ_SZ_EEEEENS4_13SM90_TMA_LOADENS4_14ComposedLayoutINS4_7SwizzleILi3ELi4ELi3EEENS4_18smem_ptr_flag_bitsILi8EEENSV_INS5_IJNSA_ILi8EEESE_EEENS5_IJSE_SB_EEEEEEEvNS4_8identityES12_S1C_vS1D_EENS_8epilogue10collective18CollectiveEpilogueINS1F_23Sm100TmaWarpSpecializedILi1ELi1ELi64ELb0ELb0EEEJSG_NS5_IJNSV_ISE_SB_EENSV_ISF_SB_EEEEESH_SI_SH_SI_NS1F_6fusion15FusionCallbacksIS1J_NS1N_17LinearCombinationISH_fSH_fLNS_15FloatRoundStyleE2EEESG_S1M_JEEENS4_5SM1004TMEM4LOAD26SM100_TMEM_LOAD_32dp32b64xES12_NS13_INS14_ILi2ELi4ELi3EEES17_NSV_INS5_IJS18_SF_EEENS5_IJSF_SB_EEEEEEENS4_39AutoVectorizingCopyWithAssumedAlignmentILi128EEENS4_14SM90_TMA_STOREES21_S23_S23_EEEvvEEEEvNT_6ParamsE,"",@"SHT_CUDA_INFO"
	.sectionflags	@""
	.align	4


	//----- nvinfo : EIATTR_CUDA_API_VERSION
	.align		4
        /*0000*/ 	.byte	0x04, 0x37
        /*0002*/ 	.short	(.L_31 - .L_30)
.L_30:
        /*0004*/ 	.word	0x00000082


	//----- nvinfo : EIATTR_KPARAM_INFO
	.align		4
.L_31:
        /*0008*/ 	.byte	0x04, 0x17
        /*000a*/ 	.short	(.L_33 - .L_32)
.L_32:
        /*000c*/ 	.word	0x00000000
        /*0010*/ 	.short	0x0000
        /*0012*/ 	.short	0x0000
        /*0014*/ 	.byte	0x00, 0xf0, 0x01, 0x20


	//----- nvinfo : EIATTR_AT_ENTRY_FRAGMENTS
	.align		4
.L_33:
        /*0018*/ 	.byte	0x04, 0x4f
        /*001a*/ 	.short	(.L_35 - .L_34)


	//   ....[0]....
.L_34:
        /*001c*/ 	.word	0x00000006


	//----- nvinfo : EIATTR_RESERVED_SMEM_USED
	.align		4
.L_35:
        /*0020*/ 	.byte	0x01, 0x41
	.zero		2


	//----- nvinfo : EIATTR_SPARSE_MMA_MASK
	.align		4
        /*0024*/ 	.byte	0x03, 0x50
        /*0026*/ 	.short	0x0000


	//----- nvinfo : EIATTR_TCGEN05_1CTA_USED
	.align		4
        /*0028*/ 	.byte	0x01, 0x51
	.zero		2


	//----- nvinfo : EIATTR_MAXREG_COUNT
	.align		4
        /*002c*/ 	.byte	0x03, 0x1b
        /*002e*/ 	.short	0x00ff


	//----- nvinfo : EIATTR_NUM_BARRIERS
	.align		4
        /*0030*/ 	.byte	0x02, 0x4c
        /*0032*/ 	.byte	0x07
	.zero		1


	//----- nvinfo : EIATTR_EXTERNS
	.align		4
        /*0034*/ 	.byte	0x04, 0x0f
        /*0036*/ 	.short	(.L_37 - .L_36)


	//   ....[0]....
	.align		4
.L_36:
        /*0038*/ 	.word	index@(__assertfail)


	//----- nvinfo : EIATTR_MERCURY_ISA_VERSION
	.align		4
.L_37:
        /*003c*/ 	.byte	0x03, 0x5f
        /*003e*/ 	.short	0x0101


	//----- nvinfo : EIATTR_INT_WARP_WIDE_INSTR_OFFSETS
	.align		4
        /*0040*/ 	.byte	0x04, 0x31
        /*0042*/ 	.short	(.L_39 - .L_38)


	//   ....[0]....
.L_38:
        /*0044*/ 	.word	0x00001e00


	//   ....[1]....
        /*0048*/ 	.word	0x00003a90


	//   ....[2]....
        /*004c*/ 	.word	0x00003ab0


	//   ....[3]....
        /*0050*/ 	.word	0x00003ae0


	//   ....[4]....
        /*0054*/ 	.word	0x000044f0


	//   ....[5]....
        /*0058*/ 	.word	0x000045e0


	//----- nvinfo : EIATTR_COOP_GROUP_MASK_REGIDS
	.align		4
.L_39:
        /*005c*/ 	.byte	0x04, 0x29
        /*005e*/ 	.short	(.L_41 - .L_40)


	//   ....[0]....
.L_40:
        /*0060*/ 	.word	0xffffffff


	//   ....[1]....
        /*0064*/ 	.word	0xffffffff


	//   ....[2]....
        /*0068*/ 	.word	0xffffffff


	//   ....[3]....
        /*006c*/ 	.word	0xffffffff


	//   ....[4]....
        /*0070*/ 	.word	0xffffffff


	//   ....[5]....
        /*0074*/ 	.word	0xffffffff


	//   ....[6]....
        /*0078*/ 	.word	0xffffffff


	//   ....[7]....
        /*007c*/ 	.word	0xffffffff


	//   ....[8]....
        /*0080*/ 	.word	0xffffffff


	//   ....[9]....
        /*0084*/ 	.word	0xffffffff


	//   ....[10]....
        /*0088*/ 	.word	0xffffffff


	//   ....[11]....
        /*008c*/ 	.word	0xffffffff


	//   ....[12]....
        /*0090*/ 	.word	0xffffffff


	//----- nvinfo : EIATTR_COOP_GROUP_INSTR_OFFSETS
	.align		4
.L_41:
        /*0094*/ 	.byte	0x04, 0x28
        /*0096*/ 	.short	(.L_43 - .L_42)


	//   ....[0]....
.L_42:
        /*0098*/ 	.word	0x00000090


	//   ....[1]....
        /*009c*/ 	.word	0x000004d0


	//   ....[2]....
        /*00a0*/ 	.word	0x000006c0


	//   ....[3]....
        /*00a4*/ 	.word	0x00000800


	//   ....[4]....
        /*00a8*/ 	.word	0x00000900


	//   ....[5]....
        /*00ac*/ 	.word	0x00000a70


	//   ....[6]....
        /*00b0*/ 	.word	0x00000c10


	//   ....[7]....
        /*00b4*/ 	.word	0x00001ce0


	//   ....[8]....
        /*00b8*/ 	.word	0x00002d00


	//   ....[9]....
        /*00bc*/ 	.word	0x00002f10


	//   ....[10]....
        /*00c0*/ 	.word	0x00002f40


	//   ....[11]....
        /*00c4*/ 	.word	0x00003970


	//   ....[12]....
        /*00c8*/ 	.word	0x00003ba0


	//----- nvinfo : EIATTR_VRC_CTA_INIT_COUNT
	.align		4
.L_43:
        /*00cc*/ 	.byte	0x02, 0x4a
        /*00ce*/ 	.byte	0x80
	.zero		1


	//----- nvinfo : EIATTR_SYSCALL_OFFSETS
	.align		4
        /*00d0*/ 	.byte	0x04, 0x46
        /*00d2*/ 	.short	(.L_45 - .L_44)


	//   ....[0]....
.L_44:
        /*00d4*/ 	.word	0x00004fd0


	//   ....[1]....
        /*00d8*/ 	.word	0x00005110


	//   ....[2]....
        /*00dc*/ 	.word	0x000058b0


	//----- nvinfo : EIATTR_MBARRIER_INSTR_OFFSETS
	.align		4
.L_45:
        /*00e0*/ 	.byte	0x04, 0x39
        /*00e2*/ 	.short	(.L_47 - .L_46)


	//   ....[0]....
.L_46:
        /*00e4*/ 	.word	0x000005b0
        /*00e8*/ 	.word	0x000000ff
        /*00ec*/ 	.word	0x00000000
        /*00f0*/ 	.short	0x0100
        /*00f2*/ 	.byte	0x05
	.zero		1


	//   ....[1]....
        /*00f4*/ 	.word	0x000005c0
        /*00f8*/ 	.word	0x000000ff
        /*00fc*/ 	.word	0x00000040
        /*0100*/ 	.short	0x0100
        /*0102*/ 	.byte	0x05
	.zero		1


	//   ....[2]....
        /*0104*/ 	.word	0x000005d0
        /*0108*/ 	.word	0x000000ff
        /*010c*/ 	.word	0x00000008
        /*0110*/ 	.short	0x0100
        /*0112*/ 	.byte	0x05
	.zero		1


	//   ....[3]....
        /*0114*/ 	.word	0x000005e0
        /*0118*/ 	.word	0x000000ff
        /*011c*/ 	.word	0x00000048
        /*0120*/ 	.short	0x0100
        /*0122*/ 	.byte	0x05
	.zero		1


	//   ....[4]....
        /*0124*/ 	.word	0x000005f0
        /*0128*/ 	.word	0x000000ff
        /*012c*/ 	.word	0x00000010
        /*0130*/ 	.short	0x0100
        /*0132*/ 	.byte	0x05
	.zero		1


	//   ....[5]....
        /*0134*/ 	.word	0x00000600
        /*0138*/ 	.word	0x000000ff
        /*013c*/ 	.word	0x00000050
        /*0140*/ 	.short	0x0100
        /*0142*/ 	.byte	0x05
	.zero		1


	//   ....[6]....
        /*0144*/ 	.word	0x00000610
        /*0148*/ 	.word	0x000000ff
        /*014c*/ 	.word	0x00000018
        /*0150*/ 	.short	0x0100
        /*0152*/ 	.byte	0x05
	.zero		1


	//   ....[7]....
        /*0154*/ 	.word	0x00000620
        /*0158*/ 	.word	0x000000ff
        /*015c*/ 	.word	0x00000058
        /*0160*/ 	.short	0x0100
        /*0162*/ 	.byte	0x05
	.zero		1


	//   ....[8]....
        /*0164*/ 	.word	0x00000630
        /*0168*/ 	.word	0x000000ff
        /*016c*/ 	.word	0x00000020
        /*0170*/ 	.short	0x0100
        /*0172*/ 	.byte	0x05
	.zero		1


	//   ....[9]....
        /*0174*/ 	.word	0x00000640
        /*0178*/ 	.word	0x000000ff
        /*017c*/ 	.word	0x00000060
        /*0180*/ 	.short	0x0100
        /*0182*/ 	.byte	0x05
	.zero		1


	//   ....[10]....
        /*0184*/ 	.word	0x00000650
        /*0188*/ 	.word	0x000000ff
        /*018c*/ 	.word	0x00000028
        /*0190*/ 	.short	0x0100
        /*0192*/ 	.byte	0x05
	.zero		1


	//   ....[11]....
        /*0194*/ 	.word	0x00000660
        /*0198*/ 	.word	0x000000ff
        /*019c*/ 	.word	0x00000068
        /*01a0*/ 	.short	0x0100
        /*01a2*/ 	.byte	0x05
	.zero		1


	//   ....[12]....
        /*01a4*/ 	.word	0x00000670
        /*01a8*/ 	.word	0x000000ff
        /*01ac*/ 	.word	0x00000030
        /*01b0*/ 	.short	0x0100
        /*01b2*/ 	.byte	0x05
	.zero		1


	//   ....[13]....
        /*01b4*/ 	.word	0x00000680
        /*01b8*/ 	.word	0x000000ff
        /*01bc*/ 	.word	0x00000070
        /*01c0*/ 	.short	0x0100
        /*01c2*/ 	.byte	0x05
	.zero		1


	//   ....[14]....
        /*01c4*/ 	.word	0x00000690
        /*01c8*/ 	.word	0x000000ff
        /*01cc*/ 	.word	0x00000038
        /*01d0*/ 	.short	0x0100
        /*01d2*/ 	.byte	0x05
	.zero		1


	//   ....[15]....
        /*01d4*/ 	.word	0x000006a0
        /*01d8*/ 	.word	0x000000ff
        /*01dc*/ 	.word	0x00000078
        /*01e0*/ 	.short	0x0100
        /*01e2*/ 	.byte	0x05
	.zero		1


	//   ....[16]....
        /*01e4*/ 	.word	0x000007d0
        /*01e8*/ 	.word	0x000000ff
        /*01ec*/ 	.word	0x00000080
        /*01f0*/ 	.short	0x0100
        /*01f2*/ 	.byte	0x06
	.zero		1


	//   ....[17]....
        /*01f4*/ 	.word	0x000007e0
        /*01f8*/ 	.word	0x000000ff
        /*01fc*/ 	.word	0x00000088
        /*0200*/ 	.short	0x0100
        /*0202*/ 	.byte	0x06
	.zero		1


	//   ....[18]....
        /*0204*/ 	.word	0x000008d0
        /*0208*/ 	.word	0x000000ff
        /*020c*/ 	.word	0x00000090
        /*0210*/ 	.short	0x0100
        /*0212*/ 	.byte	0x05
	.zero		1


	//   ....[19]....
        /*0214*/ 	.word	0x000008e0
        /*0218*/ 	.word	0x000000ff
        /*021c*/ 	.word	0x00000098
        /*0220*/ 	.short	0x0100
        /*0222*/ 	.byte	0x05
	.zero		1


	//   ....[20]....
        /*0224*/ 	.word	0x00000a20
        /*0228*/ 	.word	0x000000ff
        /*022c*/ 	.word	0x000000a0
        /*0230*/ 	.short	0x0100
        /*0232*/ 	.byte	0x05
	.zero		1


	//   ....[21]....
        /*0234*/ 	.word	0x00000a30
        /*0238*/ 	.word	0x000000ff
        /*023c*/ 	.word	0x000000b0
        /*0240*/ 	.short	0x0100
        /*0242*/ 	.byte	0x05
	.zero		1


	//   ....[22]....
        /*0244*/ 	.word	0x00000a40
        /*0248*/ 	.word	0x000000ff
        /*024c*/ 	.word	0x000000a8
        /*0250*/ 	.short	0x0100
        /*0252*/ 	.byte	0x05
	.zero		1


	//   ....[23]....
        /*0254*/ 	.word	0x00000a50
        /*0258*/ 	.word	0x000000ff
        /*025c*/ 	.word	0x000000b8
        /*0260*/ 	.short	0x0100
        /*0262*/ 	.byte	0x05
	.zero		1


	//   ....[24]....
        /*0264*/ 	.word	0x00000b80
        /*0268*/ 	.word	0x000000ff
        /*026c*/ 	.word	0x000000c0
        /*0270*/ 	.short	0x0100
        /*0272*/ 	.byte	0x06
	.zero		1


	//   ....[25]....
        /*0274*/ 	.word	0x00000b90
        /*0278*/ 	.word	0x000000ff
        /*027c*/ 	.word	0x000000e0
        /*0280*/ 	.short	0x0100
        /*0282*/ 	.byte	0x06
	.zero		1


	//   ....[26]....
        /*0284*/ 	.word	0x00000ba0
        /*0288*/ 	.word	0x000000ff
        /*028c*/ 	.word	0x000000c8
        /*0290*/ 	.short	0x0100
        /*0292*/ 	.byte	0x06
	.zero		1


	//   ....[27]....
        /*0294*/ 	.word	0x00000bb0
        /*0298*/ 	.word	0x000000ff
        /*029c*/ 	.word	0x000000e8
        /*02a0*/ 	.short	0x0100
        /*02a2*/ 	.byte	0x06
	.zero		1


	//   ....[28]....
        /*02a4*/ 	.word	0x00000bc0
        /*02a8*/ 	.word	0x000000ff
        /*02ac*/ 	.word	0x000000d0
        /*02b0*/ 	.short	0x0100
        /*02b2*/ 	.byte	0x06
	.zero		1


	//   ....[29]....
        /*02b4*/ 	.word	0x00000bd0
        /*02b8*/ 	.word	0x000000ff
        /*02bc*/ 	.word	0x000000f0
        /*02c0*/ 	.short	0x0100
        /*02c2*/ 	.byte	0x06
	.zero		1


	//   ....[30]....
        /*02c4*/ 	.word	0x00000be0
        /*02c8*/ 	.word	0x000000ff
        /*02cc*/ 	.word	0x000000d8
        /*02d0*/ 	.short	0x0100
        /*02d2*/ 	.byte	0x06
	.zero		1


	//   ....[31]....
        /*02d4*/ 	.word	0x00000bf0
        /*02d8*/ 	.word	0x000000ff
        /*02dc*/ 	.word	0x000000f8
        /*02e0*/ 	.short	0x0100
        /*02e2*/ 	.byte	0x06
	.zero		1


	//   ....[32]....
        /*02e4*/ 	.word	0x00000ce0
        /*02e8*/ 	.word	0x000000ff
        /*02ec*/ 	.word	0x00000100
        /*02f0*/ 	.short	0x0100
        /*02f2*/ 	.byte	0x05
	.zero		1


	//   ....[33]....
        /*02f4*/ 	.word	0x00000cf0
        /*02f8*/ 	.word	0x000000ff
        /*02fc*/ 	.word	0x00000110
        /*0300*/ 	.short	0x0100
        /*0302*/ 	.byte	0x05
	.zero		1


	//   ....[34]....
        /*0304*/ 	.word	0x00000d00
        /*0308*/ 	.word	0x000000ff
        /*030c*/ 	.word	0x00000108
        /*0310*/ 	.short	0x0100
        /*0312*/ 	.byte	0x05
	.zero		1


	//   ....[35]....
        /*0314*/ 	.word	0x00000d10
        /*0318*/ 	.word	0x000000ff
        /*031c*/ 	.word	0x00000118
        /*0320*/ 	.short	0x0100
        /*0322*/ 	.byte	0x05
	.zero		1


	//   ....[36]....
        /*0324*/ 	.word	0x000015e0
        /*0328*/ 	.word	0x00000003
        /*032c*/ 	.word	0x00000110
        /*0330*/ 	.short	0x010a
        /*0332*/ 	.byte	0xff
	.zero		1


	//   ....[37]....
        /*0334*/ 	.word	0x00001610
        /*0338*/ 	.word	0x00000003
        /*033c*/ 	.word	0x00000100
        /*0340*/ 	.short	0x0101
        /*0342*/ 	.byte	0xff
	.zero		1


	//   ....[38]....
        /*0344*/ 	.word	0x000016e0
        /*0348*/ 	.word	0x000000ff
        /*034c*/ 	.word	0x00000040
        /*0350*/ 	.short	0x010a
        /*0352*/ 	.byte	0x08
	.zero		1


	//   ....[39]....
        /*0354*/ 	.word	0x00001780
        /*0358*/ 	.word	0x000000ff
        /*035c*/ 	.word	0x00000040
        /*0360*/ 	.short	0x010a
        /*0362*/ 	.byte	0x21
	.zero		1


	//   ....[40]....
        /*0364*/ 	.word	0x000018d0
        /*0368*/ 	.word	0x000000ff
        /*036c*/ 	.word	0x00000040
        /*0370*/ 	.short	0x010a
        /*0372*/ 	.byte	0x08
	.zero		1


	//   ....[41]....
        /*0374*/ 	.word	0x000019e0
        /*0378*/ 	.word	0x000000ff
        /*037c*/ 	.word	0x00000098
        /*0380*/ 	.short	0x0101
        /*0382*/ 	.byte	0x04
	.zero		1


	//   ....[42]....
        /*0384*/ 	.word	0x00001a00
        /*0388*/ 	.word	0x000000ff
        /*038c*/ 	.word	0x00000040
        /*0390*/ 	.short	0x010a
        /*0392*/ 	.byte	0x08
	.zero		1


	//   ....[43]....
        /*0394*/ 	.word	0x00001a80
        /*0398*/ 	.word	0x000000ff
        /*039c*/ 	.word	0x00000040
        /*03a0*/ 	.short	0x010a
        /*03a2*/ 	.byte	0x11
	.zero		1


	//   ....[44]....
        /*03a4*/ 	.word	0x00001bd0
        /*03a8*/ 	.word	0x000000ff
        /*03ac*/ 	.word	0x00000040
        /*03b0*/ 	.short	0x010a
        /*03b2*/ 	.byte	0x08
	.zero		1


	//   ....[45]....
        /*03b4*/ 	.word	0x00001d10
        /*03b8*/ 	.word	0x00000002
        /*03bc*/ 	.word	0x000000a0
        /*03c0*/ 	.short	0x010a
        /*03c2*/ 	.byte	0xff
	.zero		1


	//   ....[46]....
        /*03c4*/ 	.word	0x00001dd0
        /*03c8*/ 	.word	0x00000002
        /*03cc*/ 	.word	0x00000000
        /*03d0*/ 	.short	0x0101
        /*03d2*/ 	.byte	0xff
	.zero		1


	//   ....[47]....
        /*03d4*/ 	.word	0x00002330
        /*03d8*/ 	.word	0x000000ff
        /*03dc*/ 	.word	0x00000000
        /*03e0*/ 	.short	0x010a
        /*03e2*/ 	.byte	0x05
	.zero		1


	//   ....[48]....
        /*03e4*/ 	.word	0x000023c0
        /*03e8*/ 	.word	0x000000ff
        /*03ec*/ 	.word	0x00000000
        /*03f0*/ 	.short	0x010a
        /*03f2*/ 	.byte	0x05
	.zero		1


	//   ....[49]....
        /*03f4*/ 	.word	0x00002450
        /*03f8*/ 	.word	0x000000ff
        /*03fc*/ 	.word	0x00000000
        /*0400*/ 	.short	0x010a
        /*0402*/ 	.byte	0x05
	.zero		1


	//   ....[50]....
        /*0404*/ 	.word	0x000024e0
        /*0408*/ 	.word	0x000000ff
        /*040c*/ 	.word	0x00000000
        /*0410*/ 	.short	0x010a
        /*0412*/ 	.byte	0x05
	.zero		1


	//   ....[51]....
        /*0414*/ 	.word	0x00002570
        /*0418*/ 	.word	0x000000ff
        /*041c*/ 	.word	0x00000000
        /*0420*/ 	.short	0x010a
        /*0422*/ 	.byte	0x05
	.zero		1


	//   ....[52]....
        /*0424*/ 	.word	0x00002600
        /*0428*/ 	.word	0x000000ff
        /*042c*/ 	.word	0x00000000
        /*0430*/ 	.short	0x010a
        /*0432*/ 	.byte	0x05
	.zero		1


	//   ....[53]....
        /*0434*/ 	.word	0x00002690
        /*0438*/ 	.word	0x000000ff
        /*043c*/ 	.word	0x00000000
        /*0440*/ 	.short	0x010a
        /*0442*/ 	.byte	0x05
	.zero		1


	//   ....[54]....
        /*0444*/ 	.word	0x00002730
        /*0448*/ 	.word	0x00000000
        /*044c*/ 	.word	0x00000000
        /*0450*/ 	.short	0x010a
        /*0452*/ 	.byte	0xff
	.zero		1


	//   ....[55]....
        /*0454*/ 	.word	0x00002850
        /*0458*/ 	.word	0x00000000
        /*045c*/ 	.word	0x00000100
        /*0460*/ 	.short	0x010a
        /*0462*/ 	.byte	0xff
	.zero		1


	//   ....[56]....
        /*0464*/ 	.word	0x000028b0
        /*0468*/ 	.word	0x00000004
        /*046c*/ 	.word	0x00000000
        /*0470*/ 	.short	0x0101
        /*0472*/ 	.byte	0xff
	.zero		1


	//   ....[57]....
        /*0474*/ 	.word	0x000028d0
        /*0478*/ 	.word	0x000000ff
        /*047c*/ 	.word	0x000000b0
        /*0480*/ 	.short	0x010a
        /*0482*/ 	.byte	0x05
	.zero		1


	//   ....[58]....
        /*0484*/ 	.word	0x000029f0
        /*0488*/ 	.word	0x00000000
        /*048c*/ 	.word	0x000000a0
        /*0490*/ 	.short	0x010a
        /*0492*/ 	.byte	0xff
	.zero		1


	//   ....[59]....
        /*0494*/ 	.word	0x00002b00
        /*0498*/ 	.word	0x00000000
        /*049c*/ 	.word	0x00000000
        /*04a0*/ 	.short	0x0101
        /*04a2*/ 	.byte	0xff
	.zero		1


	//   ....[60]....
        /*04a4*/ 	.word	0x00002b90
        /*04a8*/ 	.word	0x000000ff
        /*04ac*/ 	.word	0x000000b0
        /*04b0*/ 	.short	0x0106
        /*04b2*/ 	.byte	0x05
	.zero		1


	//   ....[61]....
        /*04b4*/ 	.word	0x00002bb0
        /*04b8*/ 	.word	0x000000ff
        /*04bc*/ 	.word	0x000000b0
        /*04c0*/ 	.short	0x010a
        /*04c2*/ 	.byte	0x05
	.zero		1


	//   ....[62]....
        /*04c4*/ 	.word	0x00002c40
        /*04c8*/ 	.word	0x000000ff
        /*04cc*/ 	.word	0x000000b0
        /*04d0*/ 	.short	0x0106
        /*04d2*/ 	.byte	0x04
	.zero		1


	//   ....[63]....
        /*04d4*/ 	.word	0x00002c80
        /*04d8*/ 	.word	0x00000000
        /*04dc*/ 	.word	0x000000b0
        /*04e0*/ 	.short	0x010a
        /*04e2*/ 	.byte	0xff
	.zero		1


	//   ....[64]....
        /*04e4*/ 	.word	0x000031c0
        /*04e8*/ 	.word	0x00000000
        /*04ec*/ 	.word	0x000000a0
        /*04f0*/ 	.short	0x010a
        /*04f2*/ 	.byte	0xff
	.zero		1


	//   ....[65]....
        /*04f4*/ 	.word	0x000032d0
        /*04f8*/ 	.word	0x00000003
        /*04fc*/ 	.word	0x00000000
        /*0500*/ 	.short	0x0101
        /*0502*/ 	.byte	0xff
	.zero		1


	//   ....[66]....
        /*0504*/ 	.word	0x000032e0
        /*0508*/ 	.word	0x000000ff
        /*050c*/ 	.word	0x00000000
        /*0510*/ 	.short	0x010a
        /*0512*/ 	.byte	0x06
	.zero		1


	//   ....[67]....
        /*0514*/ 	.word	0x00003300
        /*0518*/ 	.word	0x000000ff
        /*051c*/ 	.word	0x000000e0
        /*0520*/ 	.short	0x010a
        /*0522*/ 	.byte	0x07
	.zero		1


	//   ....[68]....
        /*0524*/ 	.word	0x000033d0
        /*0528*/ 	.word	0x000000ff
        /*052c*/ 	.word	0x00000000
        /*0530*/ 	.short	0x010a
        /*0532*/ 	.byte	0x06
	.zero		1


	//   ....[69]....
        /*0534*/ 	.word	0x00003500
        /*0538*/ 	.word	0x000000ff
        /*053c*/ 	.word	0x00000000
        /*0540*/ 	.short	0x010a
        /*0542*/ 	.byte	0x1a
	.zero		1


	//   ....[70]....
        /*0544*/ 	.word	0x000037a0
        /*0548*/ 	.word	0x000000ff
        /*054c*/ 	.word	0x00000000
        /*0550*/ 	.short	0x010a
        /*0552*/ 	.byte	0x06
	.zero		1


	//   ....[71]....
        /*0554*/ 	.word	0x00003830
        /*0558*/ 	.word	0x000000ff
        /*055c*/ 	.word	0x00000000
        /*0560*/ 	.short	0x010a
        /*0562*/ 	.byte	0x06
	.zero		1


	//   ....[72]....
        /*0564*/ 	.word	0x000038c0
        /*0568*/ 	.word	0x000000ff
        /*056c*/ 	.word	0x00000000
        /*0570*/ 	.short	0x010a
        /*0572*/ 	.byte	0x06
	.zero		1


	//   ....[73]....
        /*0574*/ 	.word	0x00003950
        /*0578*/ 	.word	0x000000ff
        /*057c*/ 	.word	0x00000000
        /*0580*/ 	.short	0x010a
        /*0582*/ 	.byte	0x07
	.zero		1


	//   ....[74]....
        /*0584*/ 	.word	0x00003d90
        /*0588*/ 	.word	0x00000000
        /*058c*/ 	.word	0x000000a0
        /*0590*/ 	.short	0x010a
        /*0592*/ 	.byte	0xff
	.zero		1


	//   ....[75]....
        /*0594*/ 	.word	0x00003e80
        /*0598*/ 	.word	0x00000000
        /*059c*/ 	.word	0x00000000
        /*05a0*/ 	.short	0x0101
        /*05a2*/ 	.byte	0xff
	.zero		1


	//   ....[76]....
        /*05a4*/ 	.word	0x000041a0
        /*05a8*/ 	.word	0x000000ff
        /*05ac*/ 	.word	0x00000098
        /*05b0*/ 	.short	0x010a
        /*05b2*/ 	.byte	0x06
	.zero		1


	//   ....[77]....
        /*05b4*/ 	.word	0x00004320
        /*05b8*/ 	.word	0x000000ff
        /*05bc*/ 	.word	0x00000088
        /*05c0*/ 	.short	0x010a
        /*05c2*/ 	.byte	0x06
	.zero		1


	//   ....[78]....
        /*05c4*/ 	.word	0x00004650
        /*05c8*/ 	.word	0x000000ff
        /*05cc*/ 	.word	0x00000080
        /*05d0*/ 	.short	0x010b
        /*05d2*/ 	.byte	0x06
	.zero		1


	//   ....[79]....
        /*05d4*/ 	.word	0x00004670
        /*05d8*/ 	.word	0x000000ff
        /*05dc*/ 	.word	0x00000000
        /*05e0*/ 	.short	0x0101
        /*05e2*/ 	.byte	0x25
	.zero		1


	//   ....[80]....
        /*05e4*/ 	.word	0x000046b0
        /*05e8*/ 	.word	0x00000000
        /*05ec*/ 	.word	0x00000088
        /*05f0*/ 	.short	0x010a
        /*05f2*/ 	.byte	0xff
	.zero		1


	//   ....[81]....
        /*05f4*/ 	.word	0x000049e0
        /*05f8*/ 	.word	0x00000000
        /*05fc*/ 	.word	0x000000a0
        /*0600*/ 	.short	0x010a
        /*0602*/ 	.byte	0xff
	.zero		1


	//   ....[82]....
        /*0604*/ 	.word	0x00004af0
        /*0608*/ 	.word	0x00000000
        /*060c*/ 	.word	0x00000000
        /*0610*/ 	.short	0x0101
        /*0612*/ 	.byte	0xff
	.zero		1


	//   ....[83]....
        /*0614*/ 	.word	0x00005490
        /*0618*/ 	.word	0x000000ff
        /*061c*/ 	.word	0x00000080
        /*0620*/ 	.short	0x010a
        /*0622*/ 	.byte	0x2b
	.zero		1


	//   ....[84]....
        /*0624*/ 	.word	0x000054a0
        /*0628*/ 	.word	0x0000009c
        /*062c*/ 	.word	0x000000c0
        /*0630*/ 	.short	0x010a
        /*0632*/ 	.byte	0xff
	.zero		1


	//   ....[85]....
        /*0634*/ 	.word	0x00005630
        /*0638*/ 	.word	0x000000ff
        /*063c*/ 	.word	0x00000080
        /*0640*/ 	.short	0x010a
        /*0642*/ 	.byte	0x2b
	.zero		1


	//   ....[86]....
        /*0644*/ 	.word	0x00005730
        /*0648*/ 	.word	0x000000ff
        /*064c*/ 	.word	0x00000000
        /*0650*/ 	.short	0x0101
        /*0652*/ 	.byte	0x04
	.zero		1


	//   ....[87]....
        /*0654*/ 	.word	0x00005790
        /*0658*/ 	.word	0x0000009c
        /*065c*/ 	.word	0x000000c0
        /*0660*/ 	.short	0x010a
        /*0662*/ 	.byte	0xff
	.zero		1


	//   ....[88]....
        /*0664*/ 	.word	0x00005b50
        /*0668*/ 	.word	0x000000ff
        /*066c*/ 	.word	0x00000000
        /*0670*/ 	.short	0x0101
        /*0672*/ 	.byte	0x05
	.zero		1


	//   ....[89]....
        /*0674*/ 	.word	0x00006c00
        /*0678*/ 	.word	0x00000003
        /*067c*/ 	.word	0x00000110
        /*0680*/ 	.short	0x010a
        /*0682*/ 	.byte	0xff
	.zero		1


	//   ....[90]....
        /*0684*/ 	.word	0x00006c60
        /*0688*/ 	.word	0x00000002
        /*068c*/ 	.word	0x00000040
        /*0690*/ 	.short	0x010a
        /*0692*/ 	.byte	0xff
	.zero		1


	//   ....[91]....
        /*0694*/ 	.word	0x00006cc0
        /*0698*/ 	.word	0x00000002
        /*069c*/ 	.word	0x00000040
        /*06a0*/ 	.short	0x010a
        /*06a2*/ 	.byte	0xff
	.zero		1


	//   ....[92]....
        /*06a4*/ 	.word	0x00006d10
        /*06a8*/ 	.word	0x00000002
        /*06ac*/ 	.word	0x000000a0
        /*06b0*/ 	.short	0x010a
        /*06b2*/ 	.byte	0xff
	.zero		1


	//   ....[93]....
        /*06b4*/ 	.word	0x00006d70
        /*06b8*/ 	.word	0x00000000
        /*06bc*/ 	.word	0x00000000
        /*06c0*/ 	.short	0x010a
        /*06c2*/ 	.byte	0xff
	.zero		1


	//   ....[94]....
        /*06c4*/ 	.word	0x00006dd0
        /*06c8*/ 	.word	0x00000000
        /*06cc*/ 	.word	0x00000000
        /*06d0*/ 	.short	0x010a
        /*06d2*/ 	.byte	0xff
	.zero		1


	//   ....[95]....
        /*06d4*/ 	.word	0x00006e30
        /*06d8*/ 	.word	0x00000000
        /*06dc*/ 	.word	0x00000000
        /*06e0*/ 	.short	0x010a
        /*06e2*/ 	.byte	0xff
	.zero		1


	//   ....[96]....
        /*06e4*/ 	.word	0x00006e90
        /*06e8*/ 	.word	0x00000000
        /*06ec*/ 	.word	0x00000000
        /*06f0*/ 	.short	0x010a
        /*06f2*/ 	.byte	0xff
	.zero		1


	//   ....[97]....
        /*06f4*/ 	.word	0x00006ef0
        /*06f8*/ 	.word	0x00000000
        /*06fc*/ 	.word	0x00000000
        /*0700*/ 	.short	0x010a
        /*0702*/ 	.byte	0xff
	.zero		1


	//   ....[98]....
        /*0704*/ 	.word	0x00006f50
        /*0708*/ 	.word	0x00000000
        /*070c*/ 	.word	0x00000000
        /*0710*/ 	.short	0x010a
        /*0712*/ 	.byte	0xff
	.zero		1


	//   ....[99]....
        /*0714*/ 	.word	0x00006fb0
        /*0718*/ 	.word	0x00000000
        /*071c*/ 	.word	0x00000000
        /*0720*/ 	.short	0x010a
        /*0722*/ 	.byte	0xff
	.zero		1


	//   ....[100]....
        /*0724*/ 	.word	0x00007000
        /*0728*/ 	.word	0x00000000
        /*072c*/ 	.word	0x00000100
        /*0730*/ 	.short	0x010a
        /*0732*/ 	.byte	0xff
	.zero		1


	//   ....[101]....
        /*0734*/ 	.word	0x00007060
        /*0738*/ 	.word	0x00000000
        /*073c*/ 	.word	0x000000b0
        /*0740*/ 	.short	0x010a
        /*0742*/ 	.byte	0xff
	.zero		1


	//   ....[102]....
        /*0744*/ 	.word	0x000070b0
        /*0748*/ 	.word	0x00000000
        /*074c*/ 	.word	0x000000a0
        /*0750*/ 	.short	0x010a
        /*0752*/ 	.byte	0xff
	.zero		1


	//   ....[103]....
        /*0754*/ 	.word	0x00007110
        /*0758*/ 	.word	0x00000000
        /*075c*/ 	.word	0x000000b0
        /*0760*/ 	.short	0x010a
        /*0762*/ 	.byte	0xff
	.zero		1


	//   ....[104]....
        /*0764*/ 	.word	0x00007160
        /*0768*/ 	.word	0x00000000
        /*076c*/ 	.word	0x000000a0
        /*0770*/ 	.short	0x010a
        /*0772*/ 	.byte	0xff
	.zero		1


	//   ....[105]....
        /*0774*/ 	.word	0x000071c0
        /*0778*/ 	.word	0x00000003
        /*077c*/ 	.word	0x000000e0
        /*0780*/ 	.short	0x010a
        /*0782*/ 	.byte	0xff
	.zero		1


	//   ....[106]....
        /*0784*/ 	.word	0x00007220
        /*0788*/ 	.word	0x00000000
        /*078c*/ 	.word	0x00000000
        /*0790*/ 	.short	0x010a
        /*0792*/ 	.byte	0xff
	.zero		1


	//   ....[107]....
        /*0794*/ 	.word	0x00007280
        /*0798*/ 	.word	0x00000000
        /*079c*/ 	.word	0x00000000
        /*07a0*/ 	.short	0x010a
        /*07a2*/ 	.byte	0xff
	.zero		1


	//   ....[108]....
        /*07a4*/ 	.word	0x000072e0
        /*07a8*/ 	.word	0x00000000
        /*07ac*/ 	.word	0x00000000
        /*07b0*/ 	.short	0x010a
        /*07b2*/ 	.byte	0xff
	.zero		1


	//   ....[109]....
        /*07b4*/ 	.word	0x00007340
        /*07b8*/ 	.word	0x00000000
        /*07bc*/ 	.word	0x00000000
        /*07c0*/ 	.short	0x010a
        /*07c2*/ 	.byte	0xff
	.zero		1


	//   ....[110]....
        /*07c4*/ 	.word	0x000073a0
        /*07c8*/ 	.word	0x00000000
        /*07cc*/ 	.word	0x00000000
        /*07d0*/ 	.short	0x010a
        /*07d2*/ 	.byte	0xff
	.zero		1


	//   ....[111]....
        /*07d4*/ 	.word	0x000073f0
        /*07d8*/ 	.word	0x00000000
        /*07dc*/ 	.word	0x000000a0
        /*07e0*/ 	.short	0x010a
        /*07e2*/ 	.byte	0xff
	.zero		1


	//   ....[112]....
        /*07e4*/ 	.word	0x00007450
        /*07e8*/ 	.word	0x00000000
        /*07ec*/ 	.word	0x00000098
        /*07f0*/ 	.short	0x010a
        /*07f2*/ 	.byte	0xff
	.zero		1


	//   ....[113]....
        /*07f4*/ 	.word	0x000074b0
        /*07f8*/ 	.word	0x00000003
        /*07fc*/ 	.word	0x00000088
        /*0800*/ 	.short	0x010a
        /*0802*/ 	.byte	0xff
	.zero		1


	//   ....[114]....
        /*0804*/ 	.word	0x00007500
        /*0808*/ 	.word	0x00000000
        /*080c*/ 	.word	0x000000a0
        /*0810*/ 	.short	0x010a
        /*0812*/ 	.byte	0xff
	.zero		1


	//   ....[115]....
        /*0814*/ 	.word	0x00007560
        /*0818*/ 	.word	0x00000000
        /*081c*/ 	.word	0x00000080
        /*0820*/ 	.short	0x010a
        /*0822*/ 	.byte	0xff
	.zero		1


	//   ....[116]....
        /*0824*/ 	.word	0x000075b0
        /*0828*/ 	.word	0x0000009c
        /*082c*/ 	.word	0x000000c0
        /*0830*/ 	.short	0x010a
        /*0832*/ 	.byte	0xff
	.zero		1


	//----- nvinfo : EIATTR_NUM_MBARRIERS
	.align		4
.L_47:
        /*0834*/ 	.byte	0x03, 0x38
        /*0836*/ 	.short	0x0024


	//----- nvinfo : EIATTR_EXIT_INSTR_OFFSETS
	.align		4
        /*0838*/ 	.byte	0x04, 0x1c
        /*083a*/ 	.short	(.L_49 - .L_48)


	//   ....[0]....
.L_48:
        /*083c*/ 	.word	0x00002760


	//   ....[1]....
        /*0840*/ 	.word	0x00002c50


	//   ....[2]....
        /*0844*/ 	.word	0x00002cb0


	//   ....[3]....
        /*0848*/ 	.word	0x00003bb0


	//   ....[4]....
        /*084c*/ 	.word	0x000046e0


	//   ....[5]....
        /*0850*/ 	.word	0x00004720


	//   ....[6]....
        /*0854*/ 	.word	0x00006bf0


	//----- nvinfo : EIATTR_MAX_THREADS
	.align		4
.L_49:
        /*0858*/ 	.byte	0x04, 0x05
        /*085a*/ 	.short	(.L_51 - .L_50)
.L_50:
        /*085c*/ 	.word	0x00000100
        /*0860*/ 	.word	0x00000001
        /*0864*/ 	.word	0x00000001


	//----- nvinfo : EIATTR_CRS_STACK_SIZE
	.align		4
.L_51:
        /*0868*/ 	.byte	0x04, 0x1e
        /*086a*/ 	.short	(.L_53 - .L_52)
.L_52:
        /*086c*/ 	.word	0x00000000


	//----- nvinfo : EIATTR_CBANK_PARAM_SIZE
	.align		4
.L_53:
        /*0870*/ 	.byte	0x03, 0x19
        /*0872*/ 	.short	0x0800


	//----- nvinfo : EIATTR_PARAM_CBANK
	.align		4
        /*0874*/ 	.byte	0x04, 0x0a
        /*0876*/ 	.short	(.L_55 - .L_54)
	.align		4
.L_54:
        /*0878*/ 	.word	index@(.nv.constant0._ZN7cutlass13device_kernelINS_4gemm6kernel13GemmUniversalIN4cute5tupleIJiiiiEEENS1_10collective13CollectiveMmaINS1_35MainloopSm100TmaUmmaWarpSpecializedILi8ELi2ELi4ENS5_IJNS4_1CILi1EEESB_SB_EEEEENS5_IJNSA_ILi128EEENSA_ILi64EEESE_EEENS_12float_e5m2_tENS5_IJlSB_lEEESH_SI_NS4_8TiledMMAINS4_8MMA_AtomIJNS4_10MMA_TraitsINS4_19SM100_MMA_F8F6F4_SSEJSH_SH_fSE_SF_NS4_17integral_constantINS4_4UMMA5MajorELSP_0EEESQ_NSN_INSO_7ScaleInELSR_0EEESS_EEEEEENS4_6LayoutISC_NS5_IJNSA_ILi0EEESW_SW_EEEEENS5_IJNS4_10UnderscoreESZ_SZ_EEEEENS4_13SM90_TMA_LOADENS4_14ComposedLayoutINS4_7SwizzleILi3ELi4ELi3EEENS4_18smem_ptr_flag_bitsILi8EEENSV_INS5_IJNSA_ILi8EEESE_EEENS5_IJSE_SB_EEEEEEEvNS4_8identityES12_S1C_vS1D_EENS_8epilogue10collective18CollectiveEpilogueINS1F_23Sm100TmaWarpSpecializedILi1ELi1ELi64ELb0ELb0EEEJSG_NS5_IJNSV_ISE_SB_EENSV_ISF_SB_EEEEESH_SI_SH_SI_NS1F_6fusion15FusionCallbacksIS1J_NS1N_17LinearCombinationISH_fSH_fLNS_15FloatRoundStyleE2EEESG_S1M_JEEENS4_5SM1004TMEM4LOAD26SM100_TMEM_LOAD_32dp32b64xES12_NS13_INS14_ILi2ELi4ELi3EEES17_NSV_INS5_IJS18_SF_EEENS5_IJSF_SB_EEEEEEENS4_39AutoVectorizingCopyWithAssumedAlignmentILi128EEENS4_14SM90_TMA_STOREES21_S23_S23_EEEvvEEEEvNT_6ParamsE)
        /*087c*/ 	.short	0x0380
        /*087e*/ 	.short	0x0800


	//----- nvinfo : EIATTR_SW_WAR
	.align		4
.L_55:
        /*0880*/ 	.byte	0x04, 0x36
        /*0882*/ 	.short	(.L_57 - .L_56)
.L_56:
        /*0884*/ 	.word	0x00000008
.L_57:


//--------------------- .nv.callgraph             --------------------------
	.section	.nv.callgraph,"",@"SHT_CUDA_CALLGRAPH"
	.align	4
	.sectionentsize	8
	.align		4
        /*0000*/ 	.word	0x00000000
	.align		4
        /*0004*/ 	.word	0xffffffff
	.align		4
        /*0008*/ 	.word	index@(_ZN7cutlass13device_kernelINS_4gemm6kernel13GemmUniversalIN4cute5tupleIJiiiiEEENS1_10collective13CollectiveMmaINS1_35MainloopSm100TmaUmmaWarpSpecializedILi8ELi2ELi4ENS5_IJNS4_1CILi1EEESB_SB_EEEEENS5_IJNSA_ILi128EEENSA_ILi64EEESE_EEENS_12float_e5m2_tENS5_IJlSB_lEEESH_SI_NS4_8TiledMMAINS4_8MMA_AtomIJNS4_10MMA_TraitsINS4_19SM100_MMA_F8F6F4_SSEJSH_SH_fSE_SF_NS4_17integral_constantINS4_4UMMA5MajorELSP_0EEESQ_NSN_INSO_7ScaleInELSR_0EEESS_EEEEEENS4_6LayoutISC_NS5_IJNSA_ILi0EEESW_SW_EEEEENS5_IJNS4_10UnderscoreESZ_SZ_EEEEENS4_13SM90_TMA_LOADENS4_14ComposedLayoutINS4_7SwizzleILi3ELi4ELi3EEENS4_18smem_ptr_flag_bitsILi8EEENSV_INS5_IJNSA_ILi8EEESE_EEENS5_IJSE_SB_EEEEEEEvNS4_8identityES12_S1C_vS1D_EENS_8epilogue10collective18CollectiveEpilogueINS1F_23Sm100TmaWarpSpecializedILi1ELi1ELi64ELb0ELb0EEEJSG_NS5_IJNSV_ISE_SB_EENSV_ISF_SB_EEEEESH_SI_SH_SI_NS1F_6fusion15FusionCallbacksIS1J_NS1N_17LinearCombinationISH_fSH_fLNS_15FloatRoundStyleE2EEESG_S1M_JEEENS4_5SM1004TMEM4LOAD26SM100_TMEM_LOAD_32dp32b64xES12_NS13_INS14_ILi2ELi4ELi3EEES17_NSV_INS5_IJS18_SF_EEENS5_IJSF_SB_EEEEEEENS4_39AutoVectorizingCopyWithAssumedAlignmentILi128EEENS4_14SM90_TMA_STOREES21_S23_S23_EEEvvEEEEvNT_6ParamsE)
	.align		4
        /*000c*/ 	.word	index@(__assertfail)
	.align		4
        /*0010*/ 	.word	0x00000000
	.align		4
        /*0014*/ 	.word	0xfffffffe
	.align		4
        /*0018*/ 	.word	0x00000000
	.align		4
        /*001c*/ 	.word	0xfffffffd
	.align		4
        /*0020*/ 	.word	0x00000000
	.align		4
        /*0024*/ 	.word	0xfffffffc


//--------------------- .nv.constant4             --------------------------
	.section	.nv.constant4,"a",@progbits
	.align	8
	.align		8
.nv.constant4:
        /*0000*/ 	.dword	__assertfail
	.align		8
        /*0008*/ 	.dword	__unnamed_1
	.align		8
        /*0010*/ 	.dword	__unnamed_2
	.align		8
        /*0018*/ 	.dword	_ZN40_INTERNAL_2e73bd40_4_k_cu_ec7126bf_304454cuda3std3__45__cpo5beginE
	.align		8
        /*0020*/ 	.dword	_ZN40_INTERNAL_2e73bd40_4_k_cu_ec7126bf_304454cuda3std3__45__cpo3endE
	.align		8
        /*0028*/ 	.dword	_ZN40_INTERNAL_2e73bd40_4_k_cu_ec7126bf_304454cuda3std3__45__cpo6cbeginE
	.align		8
        /*0030*/ 	.dword	_ZN40_INTERNAL_2e73bd40_4_k_cu_ec7126bf_304454cuda3std3__45__cpo4cendE
	.align		8
        /*0038*/ 	.dword	_ZN40_INTERNAL_2e73bd40_4_k_cu_ec7126bf_304454cuda3std3__442_GLOBAL__N__2e73bd40_4_k_cu_ec7126bf_304456ignoreE
	.align		8
        /*0040*/ 	.dword	_ZN40_INTERNAL_2e73bd40_4_k_cu_ec7126bf_304454cuda3std3__419piecewise_constructE
	.align		8
        /*0048*/ 	.dword	_ZN40_INTERNAL_2e73bd40_4_k_cu_ec7126bf_304454cuda3std3__48in_placeE
	.align		8
        /*0050*/ 	.dword	_ZN40_INTERNAL_2e73bd40_4_k_cu_ec7126bf_304454cuda3std6ranges3__45__cpo4swapE
	.align		8
        /*0058*/ 	.dword	_ZN40_INTERNAL_2e73bd40_4_k_cu_ec7126bf_304454cuda3std6ranges3__45__cpo9iter_moveE
	.align		8
        /*0060*/ 	.dword	_ZN40_INTERNAL_2e73bd40_4_k_cu_ec7126bf_304454cute7productE
	.align		8
        /*0068*/ 	.dword	_ZN40_INTERNAL_2e73bd40_4_k_cu_ec7126bf_304454cute1_E
	.align		8
        /*0070*/ 	.dword	$str$25
	.align		8
        /*0078*/ 	.dword	$str$26
	.align		8
        /*0080*/ 	.dword	$str$27
	.align		8
        /*0088*/ 	.dword	$str$28


//--------------------- .text._ZN7cutlass13device_kernelINS_4gemm6kernel13GemmUniversalIN4cute5tupleIJiiiiEEENS1_10collective13CollectiveMmaINS1_35MainloopSm100TmaUmmaWarpSpecializedILi8ELi2ELi4ENS5_IJNS4_1CILi1EEESB_SB_EEEEENS5_IJNSA_ILi128EEENSA_ILi64EEESE_EEENS_12float_e5m2_tENS5_IJlSB_lEEESH_SI_NS4_8TiledMMAINS4_8MMA_AtomIJNS4_10MMA_TraitsINS4_19SM100_MMA_F8F6F4_SSEJSH_SH_fSE_SF_NS4_17integral_constantINS4_4UMMA5MajorELSP_0EEESQ_NSN_INSO_7ScaleInELSR_0EEESS_EEEEEENS4_6LayoutISC_NS5_IJNSA_ILi0EEESW_SW_EEEEENS5_IJNS4_10UnderscoreESZ_SZ_EEEEENS4_13SM90_TMA_LOADENS4_14ComposedLayoutINS4_7SwizzleILi3ELi4ELi3EEENS4_18smem_ptr_flag_bitsILi8EEENSV_INS5_IJNSA_ILi8EEESE_EEENS5_IJSE_SB_EEEEEEEvNS4_8identityES12_S1C_vS1D_EENS_8epilogue10collective18CollectiveEpilogueINS1F_23Sm100TmaWarpSpecializedILi1ELi1ELi64ELb0ELb0EEEJSG_NS5_IJNSV_ISE_SB_EENSV_ISF_SB_EEEEESH_SI_SH_SI_NS1F_6fusion15FusionCallbacksIS1J_NS1N_17LinearCombinationISH_fSH_fLNS_15FloatRoundStyleE2EEESG_S1M_JEEENS4_5SM1004TMEM4LOAD26SM100_TMEM_LOAD_32dp32b64xES12_NS13_INS14_ILi2ELi4ELi3EEES17_NSV_INS5_IJS18_SF_EEENS5_IJSF_SB_EEEEEEENS4_39AutoVectorizingCopyWithAssumedAlignmentILi128EEENS4_14SM90_TMA_STOREES21_S23_S23_EEEvvEEEEvNT_6ParamsE --------------------------
	.section	.text._ZN7cutlass13device_kernelINS_4gemm6kernel13GemmUniversalIN4cute5tupleIJiiiiEEENS1_10collective13CollectiveMmaINS1_35MainloopSm100TmaUmmaWarpSpecializedILi8ELi2ELi4ENS5_IJNS4_1CILi1EEESB_SB_EEEEENS5_IJNSA_ILi128EEENSA_ILi64EEESE_EEENS_12float_e5m2_tENS5_IJlSB_lEEESH_SI_NS4_8TiledMMAINS4_8MMA_AtomIJNS4_10MMA_TraitsINS4_19SM100_MMA_F8F6F4_SSEJSH_SH_fSE_SF_NS4_17integral_constantINS4_4UMMA5MajorELSP_0EEESQ_NSN_INSO_7ScaleInELSR_0EEESS_EEEEEENS4_6LayoutISC_NS5_IJNSA_ILi0EEESW_SW_EEEEENS5_IJNS4_10UnderscoreESZ_SZ_EEEEENS4_13SM90_TMA_LOADENS4_14ComposedLayoutINS4_7SwizzleILi3ELi4ELi3EEENS4_18smem_ptr_flag_bitsILi8EEENSV_INS5_IJNSA_ILi8EEESE_EEENS5_IJSE_SB_EEEEEEEvNS4_8identityES12_S1C_vS1D_EENS_8epilogue10collective18CollectiveEpilogueINS1F_23Sm100TmaWarpSpecializedILi1ELi1ELi64ELb0ELb0EEEJSG_NS5_IJNSV_ISE_SB_EENSV_ISF_SB_EEEEESH_SI_SH_SI_NS1F_6fusion15FusionCallbacksIS1J_NS1N_17LinearCombinationISH_fSH_fLNS_15FloatRoundStyleE2EEESG_S1M_JEEENS4_5SM1004TMEM4LOAD26SM100_TMEM_LOAD_32dp32b64xES12_NS13_INS14_ILi2ELi4ELi3EEES17_NSV_INS5_IJS18_SF_EEENS5_IJSF_SB_EEEEEEENS4_39AutoVectorizingCopyWithAssumedAlignmentILi128EEENS4_14SM90_TMA_STOREES21_S23_S23_EEEvvEEEEvNT_6ParamsE,"ax",@progbits
	.align	128
.text._ZN7cutlass13device_kernelINS_4gemm6kernel13GemmUniversalIN4cute5tupleIJiiiiEEENS1_10collective13CollectiveMmaINS1_35MainloopSm100TmaUmmaWarpSpecializedILi8ELi2ELi4ENS5_IJNS4_1CILi1EEESB_SB_EEEEENS5_IJNSA_ILi128EEENSA_ILi64EEESE_EEENS_12float_e5m2_tENS5_IJlSB_lEEESH_SI_NS4_8TiledMMAINS4_8MMA_AtomIJNS4_10MMA_TraitsINS4_19SM100_MMA_F8F6F4_SSEJSH_SH_fSE_SF_NS4_17integral_constantINS4_4UMMA5MajorELSP_0EEESQ_NSN_INSO_7ScaleInELSR_0EEESS_EEEEEENS4_6LayoutISC_NS5_IJNSA_ILi0EEESW_SW_EEEEENS5_IJNS4_10UnderscoreESZ_SZ_EEEEENS4_13SM90_TMA_LOADENS4_14ComposedLayoutINS4_7SwizzleILi3ELi4ELi3EEENS4_18smem_ptr_flag_bitsILi8EEENSV_INS5_IJNSA_ILi8EEESE_EEENS5_IJSE_SB_EEEEEEEvNS4_8identityES12_S1C_vS1D_EENS_8epilogue10collective18CollectiveEpilogueINS1F_23Sm100TmaWarpSpecializedILi1ELi1ELi64ELb0ELb0EEEJSG_NS5_IJNSV_ISE_SB_EENSV_ISF_SB_EEEEESH_SI_SH_SI_NS1F_6fusion15FusionCallbacksIS1J_NS1N_17LinearCombinationISH_fSH_fLNS_15FloatRoundStyleE2EEESG_S1M_JEEENS4_5SM1004TMEM4LOAD26SM100_TMEM_LOAD_32dp32b64xES12_NS13_INS14_ILi2ELi4ELi3EEES17_NSV_INS5_IJS18_SF_EEENS5_IJSF_SB_EEEEEEENS4_39AutoVectorizingCopyWithAssumedAlignmentILi128EEENS4_14SM90_TMA_STOREES21_S23_S23_EEEvvEEEEvNT_6ParamsE:
        .type           _ZN7cutlass13device_kernelINS_4gemm6kernel13GemmUniversalIN4cute5tupleIJiiiiEEENS1_10collective13CollectiveMmaINS1_35MainloopSm100TmaUmmaWarpSpecializedILi8ELi2ELi4ENS5_IJNS4_1CILi1EEESB_SB_EEEEENS5_IJNSA_ILi128EEENSA_ILi64EEESE_EEENS_12float_e5m2_tENS5_IJlSB_lEEESH_SI_NS4_8TiledMMAINS4_8MMA_AtomIJNS4_10MMA_TraitsINS4_19SM100_MMA_F8F6F4_SSEJSH_SH_fSE_SF_NS4_17integral_constantINS4_4UMMA5MajorELSP_0EEESQ_NSN_INSO_7ScaleInELSR_0EEESS_EEEEEENS4_6LayoutISC_NS5_IJNSA_ILi0EEESW_SW_EEEEENS5_IJNS4_10UnderscoreESZ_SZ_EEEEENS4_13SM90_TMA_LOADENS4_14ComposedLayoutINS4_7SwizzleILi3ELi4ELi3EEENS4_18smem_ptr_flag_bitsILi8EEENSV_INS5_IJNSA_ILi8EEESE_EEENS5_IJSE_SB_EEEEEEEvNS4_8identityES12_S1C_vS1D_EENS_8epilogue10collective18CollectiveEpilogueINS1F_23Sm100TmaWarpSpecializedILi1ELi1ELi64ELb0ELb0EEEJSG_NS5_IJNSV_ISE_SB_EENSV_ISF_SB_EEEEESH_SI_SH_SI_NS1F_6fusion15FusionCallbacksIS1J_NS1N_17LinearCombinationISH_fSH_fLNS_15FloatRoundStyleE2EEESG_S1M_JEEENS4_5SM1004TMEM4LOAD26SM100_TMEM_LOAD_32dp32b64xES12_NS13_INS14_ILi2ELi4ELi3EEES17_NSV_INS5_IJS18_SF_EEENS5_IJSF_SB_EEEEEEENS4_39AutoVectorizingCopyWithAssumedAlignmentILi128EEENS4_14SM90_TMA_STOREES21_S23_S23_EEEvvEEEEvNT_6ParamsE,@function
        .size           _ZN7cutlass13device_kernelINS_4gemm6kernel13GemmUniversalIN4cute5tupleIJiiiiEEENS1_10collective13CollectiveMmaINS1_35MainloopSm100TmaUmmaWarpSpecializedILi8ELi2ELi4ENS5_IJNS4_1CILi1EEESB_SB_EEEEENS5_IJNSA_ILi128EEENSA_ILi64EEESE_EEENS_12float_e5m2_tENS5_IJlSB_lEEESH_SI_NS4_8TiledMMAINS4_8MMA_AtomIJNS4_10MMA_TraitsINS4_19SM100_MMA_F8F6F4_SSEJSH_SH_fSE_SF_NS4_17integral_constantINS4_4UMMA5MajorELSP_0EEESQ_NSN_INSO_7ScaleInELSR_0EEESS_EEEEEENS4_6LayoutISC_NS5_IJNSA_ILi0EEESW_SW_EEEEENS5_IJNS4_10UnderscoreESZ_SZ_EEEEENS4_13SM90_TMA_LOADENS4_14ComposedLayoutINS4_7SwizzleILi3ELi4ELi3EEENS4_18smem_ptr_flag_bitsILi8EEENSV_INS5_IJNSA_ILi8EEESE_EEENS5_IJSE_SB_EEEEEEEvNS4_8identityES12_S1C_vS1D_EENS_8epilogue10collective18CollectiveEpilogueINS1F_23Sm100TmaWarpSpecializedILi1ELi1ELi64ELb0ELb0EEEJSG_NS5_IJNSV_ISE_SB_EENSV_ISF_SB_EEEEESH_SI_SH_SI_NS1F_6fusion15FusionCallbacksIS1J_NS1N_17LinearCombinationISH_fSH_fLNS_15FloatRoundStyleE2EEESG_S1M_JEEENS4_5SM1004TMEM4LOAD26SM100_TMEM_LOAD_32dp32b64xES12_NS13_INS14_ILi2ELi4ELi3EEES17_NSV_INS5_IJS18_SF_EEENS5_IJSF_SB_EEEEEEENS4_39AutoVectorizingCopyWithAssumedAlignmentILi128EEENS4_14SM90_TMA_STOREES21_S23_S23_EEEvvEEEEvNT_6ParamsE,(.L_x_140 - _ZN7cutlass13device_kernelINS_4gemm6kernel13GemmUniversalIN4cute5tupleIJiiiiEEENS1_10collective13CollectiveMmaINS1_35MainloopSm100TmaUmmaWarpSpecializedILi8ELi2ELi4ENS5_IJNS4_1CILi1EEESB_SB_EEEEENS5_IJNSA_ILi128EEENSA_ILi64EEESE_EEENS_12float_e5m2_tENS5_IJlSB_lEEESH_SI_NS4_8TiledMMAINS4_8MMA_AtomIJNS4_10MMA_TraitsINS4_19SM100_MMA_F8F6F4_SSEJSH_SH_fSE_SF_NS4_17integral_constantINS4_4UMMA5MajorELSP_0EEESQ_NSN_INSO_7ScaleInELSR_0EEESS_EEEEEENS4_6LayoutISC_NS5_IJNSA_ILi0EEESW_SW_EEEEENS5_IJNS4_10UnderscoreESZ_SZ_EEEEENS4_13SM90_TMA_LOADENS4_14ComposedLayoutINS4_7SwizzleILi3ELi4ELi3EEENS4_18smem_ptr_flag_bitsILi8EEENSV_INS5_IJNSA_ILi8EEESE_EEENS5_IJSE_SB_EEEEEEEvNS4_8identityES12_S1C_vS1D_EENS_8epilogue10collective18CollectiveEpilogueINS1F_23Sm100TmaWarpSpecializedILi1ELi1ELi64ELb0ELb0EEEJSG_NS5_IJNSV_ISE_SB_EENSV_ISF_SB_EEEEESH_SI_SH_SI_NS1F_6fusion15FusionCallbacksIS1J_NS1N_17LinearCombinationISH_fSH_fLNS_15FloatRoundStyleE2EEESG_S1M_JEEENS4_5SM1004TMEM4LOAD26SM100_TMEM_LOAD_32dp32b64xES12_NS13_INS14_ILi2ELi4ELi3EEES17_NSV_INS5_IJS18_SF_EEENS5_IJSF_SB_EEEEEEENS4_39AutoVectorizingCopyWithAssumedAlignmentILi128EEENS4_14SM90_TMA_STOREES21_S23_S23_EEEvvEEEEvNT_6ParamsE)
        .other          _ZN7cutlass13device_kernelINS_4gemm6kernel13GemmUniversalIN4cute5tupleIJiiiiEEENS1_10collective13CollectiveMmaINS1_35MainloopSm100TmaUmmaWarpSpecializedILi8ELi2ELi4ENS5_IJNS4_1CILi1EEESB_SB_EEEEENS5_IJNSA_ILi128EEENSA_ILi64EEESE_EEENS_12float_e5m2_tENS5_IJlSB_lEEESH_SI_NS4_8TiledMMAINS4_8MMA_AtomIJNS4_10MMA_TraitsINS4_19SM100_MMA_F8F6F4_SSEJSH_SH_fSE_SF_NS4_17integral_constantINS4_4UMMA5MajorELSP_0EEESQ_NSN_INSO_7ScaleInELSR_0EEESS_EEEEEENS4_6LayoutISC_NS5_IJNSA_ILi0EEESW_SW_EEEEENS5_IJNS4_10UnderscoreESZ_SZ_EEEEENS4_13SM90_TMA_LOADENS4_14ComposedLayoutINS4_7SwizzleILi3ELi4ELi3EEENS4_18smem_ptr_flag_bitsILi8EEENSV_INS5_IJNSA_ILi8EEESE_EEENS5_IJSE_SB_EEEEEEEvNS4_8identityES12_S1C_vS1D_EENS_8epilogue10collective18CollectiveEpilogueINS1F_23Sm100TmaWarpSpecializedILi1ELi1ELi64ELb0ELb0EEEJSG_NS5_IJNSV_ISE_SB_EENSV_ISF_SB_EEEEESH_SI_SH_SI_NS1F_6fusion15FusionCallbacksIS1J_NS1N_17LinearCombinationISH_fSH_fLNS_15FloatRoundStyleE2EEESG_S1M_JEEENS4_5SM1004TMEM4LOAD26SM100_TMEM_LOAD_32dp32b64xES12_NS13_INS14_ILi2ELi4ELi3EEES17_NSV_INS5_IJS18_SF_EEENS5_IJSF_SB_EEEEEEENS4_39AutoVectorizingCopyWithAssumedAlignmentILi128EEENS4_14SM90_TMA_STOREES21_S23_S23_EEEvvEEEEvNT_6ParamsE,@"STO_CUDA_ENTRY STV_DEFAULT"
_ZN7cutlass13device_kernelINS_4gemm6kernel13GemmUniversalIN4cute5tupleIJiiiiEEENS1_10collective13CollectiveMmaINS1_35MainloopSm100TmaUmmaWarpSpecializedILi8ELi2ELi4ENS5_IJNS4_1CILi1EEESB_SB_EEEEENS5_IJNSA_ILi128EEENSA_ILi64EEESE_EEENS_12float_e5m2_tENS5_IJlSB_lEEESH_SI_NS4_8TiledMMAINS4_8MMA_AtomIJNS4_10MMA_TraitsINS4_19SM100_MMA_F8F6F4_SSEJSH_SH_fSE_SF_NS4_17integral_constantINS4_4UMMA5MajorELSP_0EEESQ_NSN_INSO_7ScaleInELSR_0EEESS_EEEEEENS4_6LayoutISC_NS5_IJNSA_ILi0EEESW_SW_EEEEENS5_IJNS4_10UnderscoreESZ_SZ_EEEEENS4_13SM90_TMA_LOADENS4_14ComposedLayoutINS4_7SwizzleILi3ELi4ELi3EEENS4_18smem_ptr_flag_bitsILi8EEENSV_INS5_IJNSA_ILi8EEESE_EEENS5_IJSE_SB_EEEEEEEvNS4_8identityES12_S1C_vS1D_EENS_8epilogue10collective18CollectiveEpilogueINS1F_23Sm100TmaWarpSpecializedILi1ELi1ELi64ELb0ELb0EEEJSG_NS5_IJNSV_ISE_SB_EENSV_ISF_SB_EEEEESH_SI_SH_SI_NS1F_6fusion15FusionCallbacksIS1J_NS1N_17LinearCombinationISH_fSH_fLNS_15FloatRoundStyleE2EEESG_S1M_JEEENS4_5SM1004TMEM4LOAD26SM100_TMEM_LOAD_32dp32b64xES12_NS13_INS14_ILi2ELi4ELi3EEES17_NSV_INS5_IJS18_SF_EEENS5_IJSF_SB_EEEEEEENS4_39AutoVectorizingCopyWithAssumedAlignmentILi128EEENS4_14SM90_TMA_STOREES21_S23_S23_EEEvvEEEEvNT_6ParamsE:
[----:B------:R-:W1:Y:S01]  /*0000*/  LDC R1, c[0x0][0x37c] ;  /* 0x0000df00ff017b82 */ /* 0x000e620000000800 */
[----:B------:R-:W2:Y:S01]  /*0010*/  S2R R166, SR_TID.X ;  /* 0x0000000000a67919 */ /* 0x000ea20000002100 */
[----:B------:R-:W3:Y:S01]  /*0020*/  LDCU.64 UR4, c[0x0][0x890] ;  /* 0x00011200ff0477ac */ /* 0x000ee20008000a00 */
[----:B------:R-:W-:Y:S02]  /*0030*/  PRMT R164, RZ, 0x7610, R164 ;  /* 0x00007610ffa47816 */ /* 0x000fe400000000a4 */
[----:B------:R-:W-:Y:S01]  /*0040*/  ELECT P5, URZ, PT ;  /* 0x0000000000ff782f */ /* 0x000fe200038a0000 */
[----:B------:R-:W4:Y:S01]  /*0050*/  LDCU.64 UR40, c[0x0][0x358] ;  /* 0x00006b00ff2877ac */ /* 0x000f220008000a00 */
[----:B---3--:R-:W-:-:S04]  /*0060*/  UISETP.NE.U32.AND UP0, UPT, UR4, URZ, UPT ;  /* 0x000000ff0400728c */ /* 0x008fc8000bf05070 */
[----:B------:R-:W-:Y:S01]  /*0070*/  UISETP.NE.AND.EX UP0, UPT, UR5, URZ, UPT, UP0 ;  /* 0x000000ff0500728c */ /* 0x000fe2000bf05300 */
[----:B--2---:R-:W-:-:S05]  /*0080*/  SHF.R.U32.HI R169, RZ, 0x5, R166 ;  /* 0x00000005ffa97819 */ /* 0x004fca00000116a6 */
[----:B------:R-:W2:Y:S02]  /*0090*/  SHFL.IDX PT, R0, R169, RZ, 0x1f ;  /* 0x00001fffa9007589 */ /* 0x000ea400000e0000 */
[----:B--2---:R-:W-:Y:S01]  /*00a0*/  R2UR UR8, R0 ;  /* 0x00000000000872ca */ /* 0x004fe200000e0000 */
[----:B-1--4-:R-:W-:-:S14]  /*00b0*/  BRA.U UP0, `(.L_x_0) ;  /* 0x00000001002c7547 */ /* 0x012fdc000b800000 */
[----:B------:R-:W1:Y:S02]  /*00c0*/  LDCU.64 UR6, c[0x0][0x888] ;  /* 0x00011100ff0677ac */ /* 0x000e640008000a00 */
[----:B-1----:R-:W-:-:S04]  /*00d0*/  UISETP.NE.U32.AND UP0, UPT, UR6, URZ, UPT ;  /* 0x000000ff0600728c */ /* 0x002fc8000bf05070 */
[----:B------:R-:W-:-:S09]  /*00e0*/  UISETP.NE.AND.EX UP0, UPT, UR7, URZ, UPT, UP0 ;  /* 0x000000ff0700728c */ /* 0x000fd2000bf05300 */
[----:B------:R-:W-:Y:S05]  /*00f0*/  BRA.U !UP0, `(.L_x_1) ;  /* 0x0000000108107547 */ /* 0x000fea000b800000 */
[----:B------:R-:W1:Y:S02]  /*0100*/  LDC.64 R2, c[0x0][0x888] ;  /* 0x00022200ff027b82 */ /* 0x000e640000000a00 */
[----:B-1----:R1:W5:Y:S01]  /*0110*/  LDG.E R81, desc[UR40][R2.64] ;  /* 0x0000002802517981 */ /* 0x002362000c1e1900 */
[----:B------:R-:W-:Y:S01]  /*0120*/  HFMA2 R164, -RZ, RZ, 0, 5.9604644775390625e-08 ;  /* 0x00000001ffa47431 */ /* 0x000fe200000001ff */
[----:B------:R-:W-:Y:S05]  /*0130*/  BRA `(.L_x_0) ;  /* 0x00000000000c7947 */ /* 0x000fea0003800000 */
.L_x_1:
[----:B------:R-:W1:Y:S01]  /*0140*/  LDCU UR6, c[0x0][0x880] ;  /* 0x00011000ff0677ac */ /* 0x000e620008000800 */
[----:B------:R-:W-:Y:S01]  /*0150*/  HFMA2 R164, -RZ, RZ, 0, 5.9604644775390625e-08 ;  /* 0x00000001ffa47431 */ /* 0x000fe200000001ff */
[----:B-1----:R-:W-:-:S07]  /*0160*/  MOV R81, UR6 ;  /* 0x0000000600517c02 */ /* 0x002fce0008000f00 */
.L_x_0:
[----:B------:R-:W2:Y:S02]  /*0170*/  LDCU.64 UR6, c[0x0][0x8b0] ;  /* 0x00011600ff0677ac */ /* 0x000ea40008000a00 */
[----:B--2---:R-:W-:-:S04]  /*0180*/  UISETP.NE.U32.AND UP0, UPT, UR6, URZ, UPT ;  /* 0x000000ff0600728c */ /* 0x004fc8000bf05070 */
[----:B------:R-:W-:-:S09]  /*0190*/  UISETP.NE.AND.EX UP0, UPT, UR7, URZ, UPT, UP0 ;  /* 0x000000ff0700728c */ /* 0x000fd2000bf05300 */
[----:B------:R-:W-:Y:S05]  /*01a0*/  BRA.U UP0, `(.L_x_2) ;  /* 0x0000000100247547 */ /* 0x000fea000b800000 */
[----:B------:R-:W2:Y:S02]  /*01b0*/  LDCU.64 UR6, c[0x0][0x8a8] ;  /* 0x00011500ff0677ac */ /* 0x000ea40008000a00 */
[----:B--2---:R-:W-:-:S04]  /*01c0*/  UISETP.NE.U32.AND UP0, UPT, UR6, URZ, UPT ;  /* 0x000000ff0600728c */ /* 0x004fc8000bf05070 */
[----:B------:R-:W-:-:S09]  /*01d0*/  UISETP.NE.AND.EX UP0, UPT, UR7, URZ, UPT, UP0 ;  /* 0x000000ff0700728c */ /* 0x000fd2000bf05300 */
[----:B------:R-:W-:Y:S05]  /*01e0*/  BRA.U !UP0, `(.L_x_3) ;  /* 0x00000001080c7547 */ /* 0x000fea000b800000 */
[----:B------:R-:W2:Y:S02]  /*01f0*/  LDC.64 R78, c[0x0][0x8a8] ;  /* 0x00022a00ff4e7b82 */ /* 0x000ea40000000a00 */
[----:B--2---:R2:W5:Y:S01]  /*0200*/  LDG.E R78, desc[UR40][R78.64] ;  /* 0x000000284e4e7981 */ /* 0x004562000c1e1900 */
[----:B------:R-:W-:Y:S05]  /*0210*/  BRA `(.L_x_2) ;  /* 0x0000000000087947 */ /* 0x000fea0003800000 */
.L_x_3:
[----:B------:R-:W2:Y:S02]  /*0220*/  LDCU UR6, c[0x0][0x8a0] ;  /* 0x00011400ff0677ac */ /* 0x000ea40008000800 */
[----:B--2---:R-:W-:Y:S02]  /*0230*/  MOV R78, UR6 ;  /* 0x00000006004e7c02 */ /* 0x004fe40008000f00 */
.L_x_2:
[----:B------:R-:W-:Y:S01]  /*0240*/  IMAD.U32 R0, RZ, RZ, UR8 ;  /* 0x00000008ff007e24 */ /* 0x000fe2000f8e00ff */
[----:B------:R-:W-:Y:S04]  /*0250*/  BSSY.RECONVERGENT B0, `(.L_x_4) ;  /* 0x000000c000007945 */ /* 0x000fe80003800200 */
[C---:B------:R-:W-:Y:S02]  /*0260*/  ISETP.NE.OR P1, PT, R0.reuse, 0x1, !P5 ;  /* 0x000000010000780c */ /* 0x040fe40006f25670 */
[----:B------:R-:W-:-:S11]  /*0270*/  ISETP.NE.OR P0, PT, R0, 0x3, !P5 ;  /* 0x000000030000780c */ /* 0x000fd60006f05670 */
[----:B------:R-:W-:Y:S05]  /*0280*/  @P1 BRA `(.L_x_5) ;  /* 0x0000000000201947 */ /* 0x000fea0003800000 */
[----:B------:R-:W3:Y:S02]  /*0290*/  LDCU.64 UR6, c[0x0][0x348] ;  /* 0x00006900ff0677ac */ /* 0x000ee40008000a00 */
[----:B---3--:R-:W-:Y:S02]  /*02a0*/  UIADD3 UR10, UP1, UPT, UR6, 0x80, URZ ;  /* 0x00000080060a7890 */ /* 0x008fe4000ff3e0ff */
[----:B------:R-:W-:Y:S02]  /*02b0*/  UIADD3 UR6, UP0, UPT, UR6, 0x180, URZ ;  /* 0x0000018006067890 */ /* 0x000fe4000ff1e0ff */
[----:B------:R-:W-:Y:S02]  /*02c0*/  UIADD3.X UR11, UPT, UPT, URZ, UR7, URZ, UP1, !UPT ;  /* 0x00000007ff0b7290 */ /* 0x000fe40008ffe4ff */
[----:B------:R-:W-:-:S07]  /*02d0*/  UIADD3.X UR7, UPT, UPT, URZ, UR7, URZ, UP0, !UPT ;  /* 0x00000007ff077290 */ /* 0x000fce00087fe4ff */
[----:B------:R3:W-:Y:S02]  /*02e0*/  UTMACCTL.PF [UR10] ;  /* 0x000000000a0079b9 */ /* 0x0007e40008040000 */
[----:B------:R3:W-:Y:S02]  /*02f0*/  UTMACCTL.PF [UR6] ;  /* 0x00000000060079b9 */ /* 0x0007e40008040000 */
[----:B---3--:R-:W-:Y:S01]  /*0300*/  NOP ;  /* 0x0000000000007918 */ /* 0x008fe20000000000 */
.L_x_5:
[----:B------:R-:W-:Y:S05]  /*0310*/  BSYNC.RECONVERGENT B0 ;  /* 0x0000000000007941 */ /* 0x000fea0003800200 */
.L_x_4:
[----:B------:R-:W-:Y:S04]  /*0320*/  BSSY.RECONVERGENT B0, `(.L_x_6) ;  /* 0x000000a000007945 */ /* 0x000fe80003800200 */
        /* <DEDUP_REMOVED lines=9> */
.L_x_7:
[----:B------:R-:W-:Y:S05]  /*03c0*/  BSYNC.RECONVERGENT B0 ;  /* 0x0000000000007941 */ /* 0x000fea0003800200 */
.L_x_6:
[----:B------:R-:W3:Y:S01]  /*03d0*/  LDCU.64 UR6, c[0x0][0x888] ;  /* 0x00011100ff0677ac */ /* 0x000ee20008000a00 */
[----:B------:R-:W-:Y:S02]  /*03e0*/  UISETP.EQ.U32.AND UP1, UPT, UR4, URZ, UPT ;  /* 0x000000ff0400728c */ /* 0x000fe4000bf22070 */
[----:B------:R-:W-:Y:S02]  /*03f0*/  UPLOP3.LUT UP2, UPT, UPT, UPT, UPT, 0x80, 0x8 ;  /* 0x000000000008789c */ /* 0x000fe40003f4f070 */
[----:B---3--:R-:W-:-:S04]  /*0400*/  UISETP.NE.U32.AND UP0, UPT, UR6, URZ, UPT ;  /* 0x000000ff0600728c */ /* 0x008fc8000bf05070 */
[----:B------:R-:W-:-:S04]  /*0410*/  UISETP.NE.AND.EX UP0, UPT, UR7, URZ, UPT, UP0 ;  /* 0x000000ff0700728c */ /* 0x000fc8000bf05300 */
[----:B------:R-:W-:-:S04]  /*0420*/  UISETP.EQ.OR.EX UP3, UPT, UR5, URZ, !UP0, UP1 ;  /* 0x000000ff0500728c */ /* 0x000fc8000c762710 */
[----:B------:R-:W-:-:S05]  /*0430*/  UP2UR UR44, UPR, URZ, 0x8 ;  /* 0x00000008ff2c7883 */ /* 0x000fca0008000000 */
[----:B------:R-:W-:Y:S07]  /*0440*/  BRA.U !UP3, `(.L_x_8) ;  /* 0x000000010b207547 */ /* 0x000fee000b800000 */
[----:B------:R-:W-:Y:S01]  /*0450*/  UISETP.NE.U32.AND UP2, UPT, UR4, URZ, UPT ;  /* 0x000000ff0400728c */ /* 0x000fe2000bf45070 */
[----:B-----5:R-:W-:Y:S01]  /*0460*/  FSETP.NEU.AND P0, PT, R81, RZ, PT ;  /* 0x000000ff5100720b */ /* 0x020fe20003f0d000 */
[----:B------:R-:W-:Y:S02]  /*0470*/  USEL UR4, URZ, 0xffffffff, UP0 ;  /* 0xffffffffff047887 */ /* 0x000fe40008000000 */
[----:B------:R-:W-:-:S10]  /*0480*/  UISETP.NE.AND.EX UP2, UPT, UR5, URZ, UPT, UP2 ;  /* 0x000000ff0500728c */ /* 0x000fd4000bf45320 */
[----:B------:R-:W-:Y:S01]  /*0490*/  VOTEU.ANY UP1, P0 ;  /* 0x0000000000ff7886 */ /* 0x000fe20000020100 */
[----:B------:R-:W-:-:S04]  /*04a0*/  @!UP2 USEL UR4, URZ, 0xffffffff, UP1 ;  /* 0xffffffffff04a887 */ /* 0x000fc80008800000 */
[----:B------:R-:W-:-:S04]  /*04b0*/  ULOP3.LUT UR4, UR4, 0x1, URZ, 0xc0, !UPT ;  /* 0x0000000104047892 */ /* 0x000fc8000f8ec0ff */
[----:B------:R-:W-:-:S11]  /*04c0*/  UISETP.NE.U32.AND UP2, UPT, UR4, 0x1, UPT ;  /* 0x000000010400788c */ /* 0x000fd6000bf45070 */
.L_x_8:
[----:B-1----:R-:W1:Y:S01]  /*04d0*/  SHFL.IDX PT, R2, R169, RZ, 0x1f ;  /* 0x00001fffa9027589 */ /* 0x002e6200000e0000 */
[----:B------:R-:W-:-:S04]  /*04e0*/  UISETP.NE.AND UP1, UPT, UR8, 0x2, UPT ;  /* 0x000000020800788c */ /* 0x000fc8000bf25270 */
[----:B------:R-:W-:Y:S01]  /*04f0*/  USEL UR13, URZ, 0x1, UP1 ;  /* 0x00000001ff0d7887 */ /* 0x000fe20008800000 */
[----:B-1----:R-:W-:-:S13]  /*0500*/  ISETP.NE.AND P0, PT, R2, RZ, PT ;  /* 0x000000ff0200720c */ /* 0x002fda0003f05270 */
[----:B------:R-:W-:Y:S05]  /*0510*/  @P0 BRA `(.L_x_9) ;  /* 0x0000000000680947 */ /* 0x000fea0003800000 */
[----:B------:R-:W1:Y:S01]  /*0520*/  S2UR UR5, SR_CgaCtaId ;  /* 0x00000000000579c3 */ /* 0x000e620000008800 */
[----:B------:R-:W-:Y:S01]  /*0530*/  UMOV UR6, 0x400 ;  /* 0x0000040000067882 */ /* 0x000fe20000000000 */
[----:B------:R-:W-:Y:S01]  /*0540*/  UMOV UR4, 0x1 ;  /* 0x0000000100047882 */ /* 0x000fe20000000000 */
[----:B------:R-:W-:Y:S01]  /*0550*/  ELECT P0, URZ, PT ;  /* 0x0000000000ff782f */ /* 0x000fe20003800000 */
[----:B-1----:R-:W-:Y:S02]  /*0560*/  ULEA UR5, UR5, UR6, 0x18 ;  /* 0x0000000605057291 */ /* 0x002fe4000f8ec0ff */
[----:B------:R-:W-:-:S04]  /*0570*/  UIADD3 UR6, UPT, UPT, -UR4, 0x100000, URZ ;  /* 0x0010000004067890 */ /* 0x000fc8000fffe1ff */
[----:B------:R-:W-:Y:S02]  /*0580*/  USHF.L.U32 UR7, UR6, 0xb, URZ ;  /* 0x0000000b06077899 */ /* 0x000fe400080006ff */
[----:B------:R-:W-:Y:S01]  /*0590*/  USHF.L.U32 UR6, UR6, 0x1, URZ ;  /* 0x0000000106067899 */ /* 0x000fe200080006ff */
[----:B------:R-:W1:Y:S11]  /*05a0*/  FENCE.VIEW.ASYNC.S ;  /* 0x00000000000073c6 */ /* 0x000e760000000000 */
[----:B-1----:R1:W3:Y:S01]  /*05b0*/  SYNCS.EXCH.64 URZ, [UR5], UR6 ;  /* 0x0000000605ff75b2 */ /* 0x0022e20008000100 */
[----:B------:R1:W4:Y:S01]  /*05c0*/  SYNCS.EXCH.64 URZ, [UR5+0x40], UR6 ;  /* 0x0000400605ff75b2 */ /* 0x0003220008000100 */
[----:B------:R1:W1:Y:S01]  /*05d0*/  SYNCS.EXCH.64 URZ, [UR5+0x8], UR6 ;  /* 0x0000080605ff75b2 */ /* 0x0002620008000100 */
        /* <DEDUP_REMOVED lines=13> */
[----:B------:R-:W-:Y:S01]  /*06b0*/  NOP ;  /* 0x0000000000007918 */ /* 0x000fe20000000000 */
.L_x_9:
[----:B------:R-:W2:Y:S01]  /*06c0*/  SHFL.IDX PT, R2, R169, RZ, 0x1f ;  /* 0x00001fffa9027589 */ /* 0x000ea200000e0000 */
[----:B------:R-:W-:Y:S01]  /*06d0*/  NOP ;  /* 0x0000000000007918 */ /* 0x000fe20000000000 */
[----:B--2---:R-:W-:-:S13]  /*06e0*/  ISETP.NE.AND P0, PT, R2, 0x1, PT ;  /* 0x000000010200780c */ /* 0x004fda0003f05270 */
[----:B------:R-:W-:Y:S05]  /*06f0*/  @P0 BRA `(.L_x_10) ;  /* 0x0000000000400947 */ /* 0x000fea0003800000 */
[----:B-1----:R-:W1:Y:S01]  /*0700*/  S2UR UR6, SR_CgaCtaId ;  /* 0x00000000000679c3 */ /* 0x002e620000008800 */
[----:B------:R-:W-:Y:S01]  /*0710*/  UMOV UR7, 0x400 ;  /* 0x0000040000077882 */ /* 0x000fe20000000000 */
[----:B------:R-:W-:Y:S01]  /*0720*/  UMOV UR5, 0x20 ;  /* 0x0000002000057882 */ /* 0x000fe20000000000 */
[----:B------:R-:W-:Y:S01]  /*0730*/  UMOV UR4, 0x80 ;  /* 0x0000008000047882 */ /* 0x000fe20000000000 */
[----:B------:R-:W-:-:S04]  /*0740*/  UIADD3 UR10, UPT, UPT, -UR5, 0x100000, URZ ;  /* 0x00100000050a7890 */ /* 0x000fc8000fffe1ff */
[----:B------:R-:W-:Y:S02]  /*0750*/  USHF.L.U32 UR11, UR10, 0xb, URZ ;  /* 0x0000000b0a0b7899 */ /* 0x000fe400080006ff */
[----:B------:R-:W-:Y:S02]  /*0760*/  USHF.L.U32 UR10, UR10, 0x1, URZ ;  /* 0x000000010a0a7899 */ /* 0x000fe400080006ff */
[----:B------:R-:W-:-:S04]  /*0770*/  UIADD3 UR4, UPT, UPT, -UR4, 0x100000, URZ ;  /* 0x0010000004047890 */ /* 0x000fc8000fffe1ff */
[----:B------:R-:W-:Y:S02]  /*0780*/  USHF.L.U32 UR5, UR4, 0xb, URZ ;  /* 0x0000000b04057899 */ /* 0x000fe400080006ff */
[----:B------:R-:W-:Y:S01]  /*0790*/  USHF.L.U32 UR4, UR4, 0x1, URZ ;  /* 0x0000000104047899 */ /* 0x000fe200080006ff */
[----:B------:R-:W-:Y:S01]  /*07a0*/  ELECT P0, URZ, PT ;  /* 0x0000000000ff782f */ /* 0x000fe20003800000 */
[----:B-1----:R-:W-:Y:S01]  /*07b0*/  ULEA UR6, UR6, UR7, 0x18 ;  /* 0x0000000706067291 */ /* 0x002fe2000f8ec0ff */
[----:B------:R-:W1:Y:S11]  /*07c0*/  FENCE.VIEW.ASYNC.S ;  /* 0x00000000000073c6 */ /* 0x000e760000000000 */
[----:B-1----:R2:W1:Y:S01]  /*07d0*/  SYNCS.EXCH.64 URZ, [UR6+0x80], UR10 ;  /* 0x0000800a06ff75b2 */ /* 0x0024620008000100 */
[----:B------:R2:W1:Y:S02]  /*07e0*/  SYNCS.EXCH.64 URZ, [UR6+0x88], UR4 ;  /* 0x0000880406ff75b2 */ /* 0x0004640008000100 */
[----:B--2---:R-:W-:Y:S01]  /*07f0*/  NOP ;  /* 0x0000000000007918 */ /* 0x004fe20000000000 */
.L_x_10:
[----:B------:R-:W2:Y:S01]  /*0800*/  SHFL.IDX PT, R2, R169, RZ, 0x1f ;  /* 0x00001fffa9027589 */ /* 0x000ea200000e0000 */
[----:B------:R-:W-:Y:S01]  /*0810*/  NOP ;  /* 0x0000000000007918 */ /* 0x000fe20000000000 */
[----:B--2---:R-:W-:-:S13]  /*0820*/  ISETP.NE.AND P0, PT, R2, 0x3, PT ;  /* 0x000000030200780c */ /* 0x004fda0003f05270 */
[----:B------:R-:W-:Y:S05]  /*0830*/  @P0 BRA `(.L_x_11) ;  /* 0x0000000000300947 */ /* 0x000fea0003800000 */
[----:B-1----:R-:W1:Y:S01]  /*0840*/  S2UR UR5, SR_CgaCtaId ;  /* 0x00000000000579c3 */ /* 0x002e620000008800 */
        /* <DEDUP_REMOVED lines=8> */
[----:B-1----:R2:W1:Y:S01]  /*08d0*/  SYNCS.EXCH.64 URZ, [UR5+0x90], UR6 ;  /* 0x0000900605ff75b2 */ /* 0x0024620008000100 */
[----:B------:R2:W1:Y:S02]  /*08e0*/  SYNCS.EXCH.64 URZ, [UR5+0x98], UR6 ;  /* 0x0000980605ff75b2 */ /* 0x0004640008000100 */
[----:B--2---:R-:W-:Y:S01]  /*08f0*/  NOP ;  /* 0x0000000000007918 */ /* 0x004fe20000000000 */
.L_x_11:
[----:B------:R-:W2:Y:S01]  /*0900*/  SHFL.IDX PT, R2, R169, RZ, 0x1f ;  /* 0x00001fffa9027589 */ /* 0x000ea200000e0000 */
[----:B------:R-:W-:Y:S01]  /*0910*/  NOP ;  /* 0x0000000000007918 */ /* 0x000fe20000000000 */
[----:B--2---:R-:W-:-:S13]  /*0920*/  ISETP.NE.AND P0, PT, R2, 0x4, PT ;  /* 0x000000040200780c */ /* 0x004fda0003f05270 */
[----:B------:R-:W-:Y:S05]  /*0930*/  @P0 BRA `(.L_x_12) ;  /* 0x00000000004c0947 */ /* 0x000fea0003800000 */
[----:B-1----:R-:W1:Y:S01]  /*0940*/  S2UR UR5, SR_CgaCtaId ;  /* 0x00000000000579c3 */ /* 0x002e620000008800 */
[----:B------:R-:W-:Y:S01]  /*0950*/  UMOV UR7, 0x100 ;  /* 0x0000010000077882 */ /* 0x000fe20000000000 */
[----:B------:R-:W-:Y:S01]  /*0960*/  UMOV UR6, 0x400 ;  /* 0x0000040000067882 */ /* 0x000fe20000000000 */
[----:B------:R-:W-:Y:S01]  /*0970*/  USEL UR7, UR7, 0xe0, UP2 ;  /* 0x000000e007077887 */ /* 0x000fe20009000000 */
[----:B------:R-:W-:Y:S01]  /*0980*/  UMOV UR4, 0x1 ;  /* 0x0000000100047882 */ /* 0x000fe20000000000 */
[----:B------:R-:W-:Y:S01]  /*0990*/  ELECT P0, URZ, PT ;  /* 0x0000000000ff782f */ /* 0x000fe20003800000 */
[----:B------:R-:W-:-:S04]  /*09a0*/  UIADD3 UR10, UPT, UPT, -UR4, 0x100000, URZ ;  /* 0x00100000040a7890 */ /* 0x000fc8000fffe1ff */
[----:B------:R-:W-:Y:S02]  /*09b0*/  USHF.L.U32 UR11, UR10, 0xb, URZ ;  /* 0x0000000b0a0b7899 */ /* 0x000fe400080006ff */
[----:B------:R-:W-:Y:S02]  /*09c0*/  USHF.L.U32 UR10, UR10, 0x1, URZ ;  /* 0x000000010a0a7899 */ /* 0x000fe400080006ff */
[----:B-1----:R-:W-:Y:S02]  /*09d0*/  ULEA UR5, UR5, UR6, 0x18 ;  /* 0x0000000605057291 */ /* 0x002fe4000f8ec0ff */
[----:B------:R-:W-:-:S04]  /*09e0*/  UIADD3 UR6, UPT, UPT, -UR7, 0x100000, URZ ;  /* 0x0010000007067890 */ /* 0x000fc8000fffe1ff */
[----:B------:R-:W-:Y:S02]  /*09f0*/  USHF.L.U32 UR7, UR6, 0xb, URZ ;  /* 0x0000000b06077899 */ /* 0x000fe400080006ff */
[----:B------:R-:W-:Y:S01]  /*0a00*/  USHF.L.U32 UR6, UR6, 0x1, URZ ;  /* 0x0000000106067899 */ /* 0x000fe200080006ff */
[----:B------:R-:W1:Y:S03]  /*0a10*/  FENCE.VIEW.ASYNC.S ;  /* 0x00000000000073c6 */ /* 0x000e660000000000 */
[----:B-1----:R2:W1:Y:S08]  /*0a20*/  SYNCS.EXCH.64 URZ, [UR5+0xa0], UR10 ;  /* 0x0000a00a05ff75b2 */ /* 0x0024700008000100 */
[----:B------:R2:W1:Y:S01]  /*0a30*/  SYNCS.EXCH.64 URZ, [UR5+0xb0], UR6 ;  /* 0x0000b00605ff75b2 */ /* 0x0004620008000100 */
[----:B------:R2:W1:Y:S01]  /*0a40*/  SYNCS.EXCH.64 URZ, [UR5+0xa8], UR10 ;  /* 0x0000a80a05ff75b2 */ /* 0x0004620008000100 */
[----:B------:R2:W1:Y:S02]  /*0a50*/  SYNCS.EXCH.64 URZ, [UR5+0xb8], UR6 ;  /* 0x0000b80605ff75b2 */ /* 0x0004640008000100 */
[----:B--2---:R-:W-:Y:S01]  /*0a60*/  NOP ;  /* 0x0000000000007918 */ /* 0x004fe20000000000 */
.L_x_12:
        /* <DEDUP_REMOVED lines=18> */
[----:B------:R2:W1:Y:S01]  /*0b90*/  SYNCS.EXCH.64 URZ, [UR6+0xe0], UR4 ;  /* 0x0000e00406ff75b2 */ /* 0x0004620008000100 */
[----:B------:R2:W1:Y:S01]  /*0ba0*/  SYNCS.EXCH.64 URZ, [UR6+0xc8], UR10 ;  /* 0x0000c80a06ff75b2 */ /* 0x0004620008000100 */
[----:B------:R2:W1:Y:S01]  /*0bb0*/  SYNCS.EXCH.64 URZ, [UR6+0xe8], UR4 ;  /* 0x0000e80406ff75b2 */ /* 0x0004620008000100 */
[----:B------:R2:W1:Y:S01]  /*0bc0*/  SYNCS.EXCH.64 URZ, [UR6+0xd0], UR10 ;  /* 0x0000d00a06ff75b2 */ /* 0x0004620008000100 */
[----:B------:R2:W1:Y:S01]  /*0bd0*/  SYNCS.EXCH.64 URZ, [UR6+0xf0], UR4 ;  /* 0x0000f00406ff75b2 */ /* 0x0004620008000100 */
[----:B------:R2:W1:Y:S01]  /*0be0*/  SYNCS.EXCH.64 URZ, [UR6+0xd8], UR10 ;  /* 0x0000d80a06ff75b2 */ /* 0x0004620008000100 */
[----:B------:R2:W1:Y:S02]  /*0bf0*/  SYNCS.EXCH.64 URZ, [UR6+0xf8], UR4 ;  /* 0x0000f80406ff75b2 */ /* 0x0004640008000100 */
[----:B--2---:R-:W-:Y:S01]  /*0c00*/  NOP ;  /* 0x0000000000007918 */ /* 0x004fe20000000000 */
.L_x_13:
        /* <DEDUP_REMOVED lines=14> */
[----:B------:R2:W1:Y:S01]  /*0cf0*/  SYNCS.EXCH.64 URZ, [UR5+0x110], UR6 ;  /* 0x0001100605ff75b2 */ /* 0x0004620008000100 */
[----:B------:R2:W1:Y:S01]  /*0d00*/  SYNCS.EXCH.64 URZ, [UR5+0x108], UR6 ;  /* 0x0001080605ff75b2 */ /* 0x0004620008000100 */
[----:B------:R2:W1:Y:S02]  /*0d10*/  SYNCS.EXCH.64 URZ, [UR5+0x118], UR6 ;  /* 0x0001180605ff75b2 */ /* 0x0004640008000100 */
[----:B--2---:R-:W-:Y:S01]  /*0d20*/  NOP ;  /* 0x0000000000007918 */ /* 0x004fe20000000000 */
.L_x_14:
[----:B-1----:R-:W1:Y:S01]  /*0d30*/  S2UR UR5, SR_CTAID.X ;  /* 0x00000000000579c3 */ /* 0x002e620000002500 */
[----:B------:R-:W-:-:S05]  /*0d40*/  CS2R.32 R165, SR_CgaSize ;  /* 0x0000000000a57805 */ /* 0x000fca0000008a00 */
[----:B------:R-:W-:-:S05]  /*0d50*/  IMAD R165, R165, -0xa0, RZ ;  /* 0xffffff60a5a57824 */ /* 0x000fca00078e02ff */
[----:B------:R-:W-:-:S14]  /*0d60*/  R2UR UR7, R165 ;  /* 0x00000000a50772ca */ /* 0x000fdc00000e0000 */
[----:B------:R-:W2:Y:S01]  /*0d70*/  LDCU UR7, c[0x0][UR7+0x2b0] ;  /* 0x00005600070777ac */ /* 0x000ea20008000800 */
[----:B------:R-:W-:Y:S01]  /*0d80*/  NOP ;  /* 0x0000000000007918 */ /* 0x000fe20000000000 */
[----:B------:R-:W-:-:S05]  /*0d90*/  CS2R.32 R165, SR_CgaSize ;  /* 0x0000000000a57805 */ /* 0x000fca0000008a00 */
[----:B------:R-:W-:-:S05]  /*0da0*/  IMAD R165, R165, -0xa0, RZ ;  /* 0xffffff60a5a57824 */ /* 0x000fca00078e02ff */
[----:B------:R-:W-:-:S14]  /*0db0*/  R2UR UR6, R165 ;  /* 0x00000000a50672ca */ /* 0x000fdc00000e0000 */
[----:B------:R-:W3:Y:S01]  /*0dc0*/  LDCU UR6, c[0x0][UR6+0x2b4] ;  /* 0x00005680060677ac */ /* 0x000ee20008000800 */
[----:B------:R-:W4:Y:S08]  /*0dd0*/  S2UR UR4, SR_CTAID.Y ;  /* 0x00000000000479c3 */ /* 0x000f300000002600 */
[----:B------:R-:W3:Y:S01]  /*0de0*/  LDC R9, c[0x0][0xb24] ;  /* 0x0002c900ff097b82 */ /* 0x000ee20000000800 */
[----:B-1----:R-:W-:-:S02]  /*0df0*/  I2FP.F32.U32 R5, UR5 ;  /* 0x0000000500057c45 */ /* 0x002fc40008201000 */
[----:B------:R-:W-:-:S05]  /*0e00*/  CS2R.32 R3, SR_CgaSize ;  /* 0x0000000000037805 */ /* 0x000fca0000008a00 */
[----:B------:R-:W-:-:S06]  /*0e10*/  IMAD R3, R3, -0xa0, RZ ;  /* 0xffffff6003037824 */ /* 0x000fcc00078e02ff */
[----:B------:R-:W1:Y:S01]  /*0e20*/  LDC R3, c[0x0][R3+0x2a0] ;  /* 0x0000a80003037b82 */ /* 0x000e620000000800 */
[----:B------:R-:W-:Y:S01]  /*0e30*/  MOV R165, UR5 ;  /* 0x0000000500a57c02 */ /* 0x000fe20008000f00 */
[----:B--2---:R-:W-:Y:S01]  /*0e40*/  FMUL R5, R5, UR7 ;  /* 0x0000000705057c20 */ /* 0x004fe20008400000 */
[----:B----4-:R-:W-:Y:S02]  /*0e50*/  I2FP.F32.U32 R4, UR4 ;  /* 0x0000000400047c45 */ /* 0x010fe40008201000 */
[----:B------:R-:W-:-:S05]  /*0e60*/  CS2R.32 R2, SR_CgaSize ;  /* 0x0000000000027805 */ /* 0x000fca0000008a00 */
[----:B------:R-:W-:-:S06]  /*0e70*/  IMAD R2, R2, -0xa0, RZ ;  /* 0xffffff6002027824 */ /* 0x000fcc00078e02ff */
[----:B------:R-:W2:Y:S01]  /*0e80*/  LDC R2, c[0x0][R2+0x2a4] ;  /* 0x0000a90002027b82 */ /* 0x000ea20000000800 */
[----:B------:R-:W4:Y:S01]  /*0e90*/  F2I.U32.TRUNC.NTZ R154, R5 ;  /* 0x00000005009a7305 */ /* 0x000f22000020f000 */
[----:B------:R-:W-:Y:S01]  /*0ea0*/  MOV R155, UR4 ;  /* 0x00000004009b7c02 */ /* 0x000fe20008000f00 */
[----:B---3--:R-:W-:-:S05]  /*0eb0*/  FMUL R4, R4, UR6 ;  /* 0x0000000604047c20 */ /* 0x008fca0008400000 */
[----:B------:R-:W-:Y:S01]  /*0ec0*/  BAR.SYNC.DEFER_BLOCKING 0x0 ;  /* 0x0000000000007b1d */ /* 0x000fe20000010000 */
[----:B------:R-:W-:-:S05]  /*0ed0*/  ISETP.GE.AND P0, PT, R9, 0x1, PT ;  /* 0x000000010900780c */ /* 0x000fca0003f06270 */
[----:B------:R-:W3:Y:S02]  /*0ee0*/  F2I.U32.TRUNC.NTZ R143, R4 ;  /* 0x00000004008f7305 */ /* 0x000ee4000020f000 */
[----:B------:R-:W2:Y:S01]  /*0ef0*/  S2UR UR36, SR_CTAID.Z ;  /* 0x00000000002479c3 */ /* 0x000ea20000002700 */
[----:B----4-:R-:W-:-:S05]  /*0f00*/  IADD3 R154, PT, PT, -R154, RZ, RZ ;  /* 0x000000ff9a9a7210 */ /* 0x010fca0007ffe1ff */
[----:B-1----:R-:W-:Y:S01]  /*0f10*/  IMAD R154, R3, R154, UR5 ;  /* 0x00000005039a7e24 */ /* 0x002fe2000f8e029a */
[----:B---3--:R-:W-:-:S05]  /*0f20*/  IADD3 R143, PT, PT, -R143, RZ, RZ ;  /* 0x000000ff8f8f7210 */ /* 0x008fca0007ffe1ff */
[----:B--2---:R-:W-:Y:S01]  /*0f30*/  IMAD R143, R2, R143, UR4 ;  /* 0x00000004028f7e24 */ /* 0x004fe2000f8e028f */
[----:B------:R-:W-:Y:S06]  /*0f40*/  @!P0 BRA `(.L_x_15) ;  /* 0x0000000000b88947 */ /* 0x000fec0003800000 */
[----:B------:R-:W1:Y:S01]  /*0f50*/  LDC.64 R4, c[0x0][0xb18] ;  /* 0x0002c600ff047b82 */ /* 0x000e620000000a00 */
[----:B------:R-:W-:-:S07]  /*0f60*/  ISETP.NE.AND P0, PT, R9, 0x1, PT ;  /* 0x000000010900780c */ /* 0x000fce0003f05270 */
[----:B------:R-:W2:Y:S08]  /*0f70*/  LDC R10, c[0x0][0xb0c] ;  /* 0x0002c300ff0a7b82 */ /* 0x000eb00000000800 */
[----:B------:R-:W3:Y:S08]  /*0f80*/  LDC R11, c[0x0][0x370] ;  /* 0x0000dc00ff0b7b82 */ /* 0x000ef00000000800 */
[----:B------:R-:W4:Y:S01]  /*0f90*/  LDC R12, c[0x0][0x374] ;  /* 0x0000dd00ff0c7b82 */ /* 0x000f220000000800 */
[----:B-1----:R-:W-:-:S07]  /*0fa0*/  ISETP.NE.AND P1, PT, R4, 0x1, PT ;  /* 0x000000010400780c */ /* 0x002fce0003f25270 */
[----:B------:R-:W3:Y:S01]  /*0fb0*/  LDC.64 R6, c[0x0][0xb10] ;  /* 0x0002c400ff067b82 */ /* 0x000ee20000000a00 */
[----:B--2---:R-:W-:-:S07]  /*0fc0*/  ISETP.NE.AND P2, PT, R10, 0x1, PT ;  /* 0x000000010a00780c */ /* 0x004fce0003f45270 */
[----:B------:R-:W1:Y:S08]  /*0fd0*/  LDC R8, c[0x0][0xb20] ;  /* 0x0002c800ff087b82 */ /* 0x000e700000000800 */
[----:B------:R-:W2:Y:S01]  /*0fe0*/  LDC.64 R2, c[0x0][0xb28] ;  /* 0x0002ca00ff027b82 */ /* 0x000ea20000000a00 */
[----:B----4-:R-:W-:-:S04]  /*0ff0*/  IMAD.HI.U32 R13, R12, R5, RZ ;  /* 0x000000050c0d7227 */ /* 0x010fc800078e00ff */
[----:B------:R-:W-:-:S04]  /*1000*/  IMAD.HI.U32 R5, R155, R5, RZ ;  /* 0x000000059b057227 */ /* 0x000fc800078e00ff */
[----:B---3--:R-:W-:-:S04]  /*1010*/  IMAD.HI.U32 R14, R11, R6, RZ ;  /* 0x000000060b0e7227 */ /* 0x008fc800078e00ff */
[----:B------:R-:W-:Y:S01]  /*1020*/  IMAD.HI.U32 R16, R165, R6, RZ ;  /* 0x00000006a5107227 */ /* 0x000fe200078e00ff */
[-C--:B------:R-:W-:Y:S02]  /*1030*/  @P2 SHF.R.U32.HI R11, RZ, R7.reuse, R14 ;  /* 0x00000007ff0b2219 */ /* 0x080fe4000001160e */
[-C--:B-1----:R-:W-:Y:S02]  /*1040*/  @P1 SHF.R.U32.HI R12, RZ, R8.reuse, R13 ;  /* 0x00000008ff0c1219 */ /* 0x082fe4000001160d */
[----:B------:R-:W-:Y:S02]  /*1050*/  SHF.R.U32.HI R8, RZ, R8, R5 ;  /* 0x00000008ff087219 */ /* 0x000fe40000011605 */
[----:B------:R-:W-:Y:S02]  /*1060*/  SHF.R.U32.HI R16, RZ, R7, R16 ;  /* 0x00000007ff107219 */ /* 0x000fe40000011610 */
[----:B------:R-:W-:Y:S01]  /*1070*/  SEL R5, R155, R8, !P1 ;  /* 0x000000089b057207 */ /* 0x000fe20004800000 */
[----:B--2---:R-:W-:Y:S01]  /*1080*/  IMAD.HI.U32 R14, R12, R2, RZ ;  /* 0x000000020c0e7227 */ /* 0x004fe200078e00ff */
[----:B------:R-:W-:-:S03]  /*1090*/  SEL R7, R165, R16, !P2 ;  /* 0x00000010a5077207 */ /* 0x000fc60005000000 */
[----:B------:R-:W-:Y:S01]  /*10a0*/  IMAD.HI.U32 R6, R11, R2, RZ ;  /* 0x000000020b067227 */ /* 0x000fe200078e00ff */
[----:B------:R-:W-:-:S04]  /*10b0*/  @P0 SHF.R.U32.HI R12, RZ, R3, R14 ;  /* 0x00000003ff0c0219 */ /* 0x000fc8000001160e */
[----:B------:R-:W-:Y:S01]  /*10c0*/  @P0 SHF.R.U32.HI R11, RZ, R3, R6 ;  /* 0x00000003ff0b0219 */ /* 0x000fe20000011606 */
[----:B------:R-:W-:-:S04]  /*10d0*/  IMAD R12, R12, R9, RZ ;  /* 0x000000090c0c7224 */ /* 0x000fc800078e02ff */
[----:B------:R-:W-:Y:S01]  /*10e0*/  IMAD R6, R11, R9, RZ ;  /* 0x000000090b067224 */ /* 0x000fe200078e02ff */
[----:B------:R-:W-:-:S04]  /*10f0*/  ISETP.GE.AND P1, PT, R5, R12, PT ;  /* 0x0000000c0500720c */ /* 0x000fc80003f26270 */
[----:B------:R-:W-:Y:S01]  /*1100*/  ISETP.GE.OR P1, PT, R7, R6, P1 ;  /* 0x000000060700720c */ /* 0x000fe20000f26670 */
[----:B------:R-:W-:-:S05]  /*1110*/  IMAD.HI.U32 R6, R5, R2, RZ ;  /* 0x0000000205067227 */ /* 0x000fca00078e00ff */
[----:B------:R-:W-:-:S04]  /*1120*/  SHF.R.U32.HI R6, RZ, R3, R6 ;  /* 0x00000003ff067219 */ /* 0x000fc80000011606 */
[----:B------:R-:W-:-:S03]  /*1130*/  SEL R6, R5, R6, !P0 ;  /* 0x0000000605067207 */ /* 0x000fc60004000000 */
[----:B------:R-:W-:Y:S01]  /*1140*/  @!P1 IMAD.HI.U32 R8, R7, R2, RZ ;  /* 0x0000000207089227 */ /* 0x000fe200078e00ff */
[----:B------:R-:W-:-:S04]  /*1150*/  IADD3 R2, PT, PT, -R6, RZ, RZ ;  /* 0x000000ff06027210 */ /* 0x000fc80007ffe1ff */
[----:B------:R-:W-:Y:S01]  /*1160*/  @!P1 SHF.R.U32.HI R8, RZ, R3, R8 ;  /* 0x00000003ff089219 */ /* 0x000fe20000011608 */
[----:B------:R-:W-:-:S03]  /*1170*/  IMAD R2, R9, R2, R5 ;  /* 0x0000000209027224 */ /* 0x000fc600078e0205 */
[----:B------:R-:W-:Y:S02]  /*1180*/  @!P1 SEL R3, R7, R8, !P0 ;  /* 0x0000000807039207 */ /* 0x000fe40004000000 */
[----:B------:R-:W-:-:S03]  /*1190*/  IADD3 R8, PT, PT, -R5, RZ, RZ ;  /* 0x000000ff05087210 */ /* 0x000fc60007ffe1ff */
[--C-:B------:R-:W-:Y:S02]  /*11a0*/  @!P1 IMAD.IADD R6, R6, 0x1, -R3.reuse ;  /* 0x0000000106069824 */ /* 0x100fe400078e0a03 */
[----:B------:R-:W-:Y:S01]  /*11b0*/  @!P1 IMAD R3, R2, R11, R3 ;  /* 0x0000000b02039224 */ /* 0x000fe200078e0203 */
[----:B------:R-:W-:Y:S01]  /*11c0*/  IADD3 R2, PT, PT, -R7, RZ, RZ ;  /* 0x000000ff07027210 */ /* 0x000fe20007ffe1ff */
[----:B------:R-:W-:Y:S02]  /*11d0*/  @!P1 IMAD R5, R6, R9, R7 ;  /* 0x0000000906059224 */ /* 0x000fe400078e0207 */
[----:B------:R-:W-:Y:S02]  /*11e0*/  IMAD R8, R4, R8, R155 ;  /* 0x0000000804087224 */ /* 0x000fe400078e029b */
[----:B------:R-:W-:Y:S02]  /*11f0*/  @!P1 IMAD.MOV.U32 R7, RZ, RZ, R3 ;  /* 0x000000ffff079224 */ /* 0x000fe400078e0003 */
[----:B------:R-:W-:-:S02]  /*1200*/  IMAD R2, R10, R2, R165 ;  /* 0x000000020a027224 */ /* 0x000fc400078e02a5 */
[----:B------:R-:W-:Y:S02]  /*1210*/  IMAD R155, R5, R4, R8 ;  /* 0x00000004059b7224 */ /* 0x000fe400078e0208 */
[----:B------:R-:W-:Y:S02]  /*1220*/  IMAD R165, R7, R10, R2 ;  /* 0x0000000a07a57224 */ /* 0x000fe400078e0202 */
.L_x_15:
[----:B------:R-:W1:Y:S01]  /*1230*/  LDCU UR4, c[0x0][0xb30] ;  /* 0x00016600ff0477ac */ /* 0x000e620008000800 */
[----:B------:R-:W2:Y:S08]  /*1240*/  S2UR UR37, SR_CgaCtaId ;  /* 0x00000000002579c3 */ /* 0x000eb00000008800 */
[----:B------:R-:W3:Y:S01]  /*1250*/  LDC R72, c[0x0][0xb24] ;  /* 0x0002c900ff487b82 */ /* 0x000ee20000000800 */
[----:B-1----:R-:W-:-:S09]  /*1260*/  UISETP.NE.AND UP1, UPT, UR4, 0x1, UPT ;  /* 0x000000010400788c */ /* 0x002fd2000bf25270 */
[----:B--2---:R-:W-:Y:S05]  /*1270*/  BRA.U UP1, `(.L_x_16) ;  /* 0x0000000101407547 */ /* 0x004fea000b800000 */
[----:B------:R-:W1:Y:S08]  /*1280*/  LDC.64 R4, c[0x0][0xb10] ;  /* 0x0002c400ff047b82 */ /* 0x000e700000000a00 */
[----:B------:R-:W2:Y:S08]  /*1290*/  LDC.64 R2, c[0x0][0xb18] ;  /* 0x0002c600ff027b82 */ /* 0x000eb00000000a00 */
[----:B------:R-:W4:Y:S08]  /*12a0*/  LDC R6, c[0x0][0xb20] ;  /* 0x0002c800ff067b82 */ /* 0x000f300000000800 */
[----:B------:R-:W3:Y:S01]  /*12b0*/  LDC R8, c[0x0][0xb0c] ;  /* 0x0002c300ff087b82 */ /* 0x000ee20000000800 */
[----:B-1----:R-:W-:-:S05]  /*12c0*/  IMAD.HI.U32 R4, R165, R4, RZ ;  /* 0x00000004a5047227 */ /* 0x002fca00078e00ff */
[----:B------:R-:W-:Y:S01]  /*12d0*/  SHF.R.U32.HI R4, RZ, R5, R4 ;  /* 0x00000005ff047219 */ /* 0x000fe20000011604 */
[----:B--2---:R-:W-:Y:S01]  /*12e0*/  IMAD.HI.U32 R3, R155, R3, RZ ;  /* 0x000000039b037227 */ /* 0x004fe200078e00ff */
[----:B------:R-:W-:-:S04]  /*12f0*/  ISETP.NE.AND P0, PT, R2, 0x1, PT ;  /* 0x000000010200780c */ /* 0x000fc80003f05270 */
[----:B----4-:R-:W-:-:S04]  /*1300*/  SHF.R.U32.HI R6, RZ, R6, R3 ;  /* 0x00000006ff067219 */ /* 0x010fc80000011603 */
[----:B------:R-:W-:Y:S02]  /*1310*/  SEL R3, R155, R6, !P0 ;  /* 0x000000069b037207 */ /* 0x000fe40004000000 */
[----:B---3--:R-:W-:-:S04]  /*1320*/  ISETP.NE.AND P1, PT, R8, 0x1, PT ;  /* 0x000000010800780c */ /* 0x008fc80003f25270 */
[----:B------:R-:W-:-:S05]  /*1330*/  SEL R4, R165, R4, !P1 ;  /* 0x00000004a5047207 */ /* 0x000fca0004800000 */
[----:B------:R-:W-:Y:S02]  /*1340*/  IMAD.IADD R5, R3, 0x1, -R4 ;  /* 0x0000000103057824 */ /* 0x000fe400078e0a04 */
[----:B------:R-:W-:Y:S02]  /*1350*/  IMAD.IADD R3, R4, 0x1, -R3 ;  /* 0x0000000104037824 */ /* 0x000fe400078e0a03 */
[----:B------:R-:W-:Y:S02]  /*1360*/  IMAD R165, R5, R8, R165 ;  /* 0x0000000805a57224 */ /* 0x000fe400078e02a5 */
[----:B------:R-:W-:-:S07]  /*1370*/  IMAD R155, R3, R2, R155 ;  /* 0x00000002039b7224 */ /* 0x000fce00078e029b */
.L_x_16:
[----:B------:R-:W-:Y:S01]  /*1380*/  BAR.SYNC.DEFER_BLOCKING 0x0 ;  /* 0x0000000000007b1d */ /* 0x000fe20000010000 */
[----:B------:R-:W-:Y:S01]  /*1390*/  UISETP.NE.AND UP1, UPT, UR8, 0x2, UPT ;  /* 0x000000020800788c */ /* 0x000fe2000bf25270 */
[----:B------:R-:W-:Y:S02]  /*13a0*/  ISETP.NE.OR P5, PT, R0, 0x2, !P5 ;  /* 0x000000020000780c */ /* 0x000fe40006fa5670 */
[----:B------:R-:W-:-:S06]  /*13b0*/  LOP3.LUT R2, R166, 0x1f, RZ, 0xc0, !PT ;  /* 0x0000001fa6027812 */ /* 0x000fcc00078ec0ff */
[----:B------:R-:W-:Y:S05]  /*13c0*/  BRA.U UP1, `(.L_x_17) ;  /* 0x0000001101ec7547 */ /* 0x000fea000b800000 */
[----:B------:R-:W1:Y:S01]  /*13d0*/  LDCU UR13, c[0x0][0x38c] ;  /* 0x00007180ff0d77ac */ /* 0x000e620008000800 */
[----:B------:R-:W2:Y:S01]  /*13e0*/  LDC R9, c[0x0][0x370] ;  /* 0x0000dc00ff097b82 */ /* 0x000ea20000000800 */
[----:B------:R-:W-:Y:S01]  /*13f0*/  PLOP3.LUT P1, PT, PT, PT, UP2, 0x80, 0x8 ;  /* 0x000000000008781c */ /* 0x000fe20003f2f028 */
[----:B------:R-:W-:Y:S01]  /*1400*/  IMAD.MOV.U32 R15, RZ, RZ, 0x1 ;  /* 0x00000001ff0f7424 */ /* 0x000fe200078e00ff */
[----:B------:R-:W-:Y:S01]  /*1410*/  ISETP.EQ.OR P4, PT, R2, RZ, P5 ;  /* 0x000000ff0200720c */ /* 0x000fe20002f82670 */
[----:B------:R-:W-:Y:S01]  /*1420*/  IMAD.MOV.U32 R14, RZ, RZ, RZ ;  /* 0x000000ffff0e7224 */ /* 0x000fe200078e00ff */
[----:B------:R-:W-:Y:S02]  /*1430*/  PLOP3.LUT P1, PT, P1, PT, PT, 0x8, 0x80 ;  /* 0x000000000080781c */ /* 0x000fe40000f2e170 */
[----:B------:R-:W-:Y:S01]  /*1440*/  CS2R R12, SRZ ;  /* 0x00000000000c7805 */ /* 0x000fe2000001ff00 */
[----:B------:R-:W-:Y:S01]  /*1450*/  IMAD.MOV.U32 R10, RZ, RZ, 0x1 ;  /* 0x00000001ff0a7424 */ /* 0x000fe200078e00ff */
[----:B------:R-:W4:Y:S01]  /*1460*/  LDC R0, c[0x0][0x374] ;  /* 0x0000dd00ff007b82 */ /* 0x000f220000000800 */
[----:B------:R-:W2:Y:S01]  /*1470*/  LDCU.64 UR22, c[0x0][0x348] ;  /* 0x00006900ff1677ac */ /* 0x000ea20008000a00 */
[----:B------:R-:W-:Y:S01]  /*1480*/  UMOV UR6, URZ ;  /* 0x000000ff00067c82 */ /* 0x000fe20008000000 */
[----:B-1----:R-:W-:-:S04]  /*1490*/  UIADD3 UR5, UPT, UPT, UR13, 0x7f, URZ ;  /* 0x0000007f0d057890 */ /* 0x002fc8000fffe0ff */
[----:B------:R-:W-:-:S04]  /*14a0*/  USHF.R.S32.HI UR4, URZ, 0x1f, UR5 ;  /* 0x0000001fff047899 */ /* 0x000fc80008011405 */
[----:B------:R-:W-:-:S04]  /*14b0*/  ULEA.HI UR4, UR4, UR5, URZ, 0x7 ;  /* 0x0000000504047291 */ /* 0x000fc8000f8f38ff */
[----:B------:R-:W-:Y:S02]  /*14c0*/  USHF.R.S32.HI UR15, URZ, 0x7, UR4 ;  /* 0x00000007ff0f7899 */ /* 0x000fe40008011404 */
[----:B------:R-:W-:Y:S02]  /*14d0*/  UIADD3 UR4, UPT, UPT, UR13, -0x1, URZ ;  /* 0xffffffff0d047890 */ /* 0x000fe4000fffe0ff */
[----:B------:R-:W-:Y:S02]  /*14e0*/  UISETP.LT.U32.AND UP0, UPT, UR15, 0x8, UPT ;  /* 0x000000080f00788c */ /* 0x000fe4000bf01070 */
[----:B------:R-:W-:Y:S02]  /*14f0*/  UISETP.GE.U32.AND UP1, UPT, UR4, -0xff, UPT ;  /* 0xffffff010400788c */ /* 0x000fe4000bf26070 */
[----:B------:R-:W-:Y:S02]  /*1500*/  USEL UR14, UR15, 0x8, UP0 ;  /* 0x000000080f0e7887 */ /* 0x000fe40008000000 */
[----:B------:R-:W-:-:S02]  /*1510*/  UIADD3 UR13, UPT, UPT, UR13, 0xfe, URZ ;  /* 0x000000fe0d0d7890 */ /* 0x000fc4000fffe0ff */
[----:B------:R-:W-:Y:S02]  /*1520*/  UIADD3 UR5, UPT, UPT, UR14, -0x1, URZ ;  /* 0xffffffff0e057890 */ /* 0x000fe4000fffe0ff */
[----:B------:R-:W-:-:S03]  /*1530*/  UIADD3 UR7, UPT, UPT, UR15, -UR14, URZ ;  /* 0x8000000e0f077290 */ /* 0x000fc6000fffe0ff */
[----:B------:R-:W-:-:S04]  /*1540*/  @UP1 UIADD3 UR5, UPT, UPT, UR14, URZ, URZ ;  /* 0x000000ff0e051290 */ /* 0x000fc8000fffe0ff */
[----:B--2---:R-:W-:-:S12]  /*1550*/  UIADD3 UR5, UPT, UPT, UR5, 0x1, URZ ;  /* 0x0000000105057890 */ /* 0x004fd8000fffe0ff */
.L_x_35:
[----:B------:R-:W-:Y:S01]  /*1560*/  UISETP.NE.AND UP0, UPT, UR37, URZ, UPT ;  /* 0x000000ff2500728c */ /* 0x000fe2000bf05270 */
[----:B------:R-:W1:Y:S08]  /*1570*/  S2UR UR37, SR_CgaCtaId ;  /* 0x00000000002579c3 */ /* 0x000e700000008800 */
[----:B------:R-:W-:Y:S05]  /*1580*/  BRA.U UP0, `(.L_x_18) ;  /* 0x0000000100347547 */ /* 0x000fea000b800000 */
[----:B------:R-:W2:Y:S01]  /*1590*/  S2R R2, SR_CgaCtaId ;  /* 0x0000000000027919 */ /* 0x000ea20000008800 */
[----:B------:R-:W-:-:S04]  /*15a0*/  MOV R3, 0x400 ;  /* 0x0000040000037802 */ /* 0x000fc80000000f00 */
[----:B--2---:R-:W-:Y:S02]  /*15b0*/  LEA R3, R2, R3, 0x18 ;  /* 0x0000000302037211 */ /* 0x004fe400078ec0ff */
[----:B------:R-:W-:-:S03]  /*15c0*/  SHF.L.U32 R2, R10, 0x1f, RZ ;  /* 0x0000001f0a027819 */ /* 0x000fc600000006ff */
[----:B------:R-:W-:-:S04]  /*15d0*/  IMAD R3, R12, 0x8, R3 ;  /* 0x000000080c037824 */ /* 0x000fc800078e0203 */
[----:B------:R-:W2:Y:S02]  /*15e0*/  SYNCS.PHASECHK.TRANS64.TRYWAIT P0, [R3+URZ+0x110], R2 ;  /* 0x00011002030075a7 */ /* 0x000ea400080011ff */
[----:B--2---:R-:W-:Y:S05]  /*15f0*/  @!P0 BRA `(.L_x_19) ;  /* 0x0000005400808947 */ /* 0x004fea0003800000 */
.L_x_99:
[----:B------:R-:W-:Y:S01]  /*1600*/  VIADD R12, R12, 0x1 ;  /* 0x000000010c0c7836 */ /* 0x000fe20000000000 */
[----:B------:R2:W-:Y:S04]  /*1610*/  SYNCS.ARRIVE.TRANS64.A1T0 RZ, [R3+URZ+0x100], RZ ;  /* 0x000100ff03ff79a7 */ /* 0x0005e800081000ff */
[----:B------:R-:W-:-:S04]  /*1620*/  ISETP.NE.AND P0, PT, R12, 0x2, PT ;  /* 0x000000020c00780c */ /* 0x000fc80003f05270 */
[----:B------:R-:W-:Y:S02]  /*1630*/  SEL R12, R12, RZ, P0 ;  /* 0x000000ff0c0c7207 */ /* 0x000fe40000000000 */
[----:B--2---:R-:W-:-:S04]  /*1640*/  SEL R3, RZ, 0x1, P0 ;  /* 0x00000001ff037807 */ /* 0x004fc80000000000 */
[----:B------:R-:W-:-:S07]  /*1650*/  LOP3.LUT R10, R10, R3, RZ, 0x3c, !PT ;  /* 0x000000030a0a7212 */ /* 0x000fce00078e3cff */
.L_x_18:
[----:B------:R-:W-:Y:S01]  /*1660*/  UMOV UR4, 0x400 ;  /* 0x0000040000047882 */ /* 0x000fe20000000000 */
[----:B------:R-:W-:Y:S01]  /*1670*/  SHF.L.U32 R2, R15, 0x1f, RZ ;  /* 0x0000001f0f027819 */ /* 0x000fe200000006ff */
[----:B-1----:R-:W-:Y:S01]  /*1680*/  ULEA UR4, UR37, UR4, 0x18 ;  /* 0x0000000425047291 */ /* 0x002fe2000f8ec0ff */
[----:B------:R-:W-:Y:S01]  /*1690*/  R2UR UR35, R165 ;  /* 0x00000000a52372ca */ /* 0x000fe200000e0000 */
[----:B------:R-:W-:Y:S01]  /*16a0*/  UISETP.GE.U32.AND UP0, UPT, UR13, 0xff, UPT ;  /* 0x000000ff0d00788c */ /* 0x000fe2000bf06070 */
[----:B------:R-:W-:Y:S01]  /*16b0*/  R2UR UR11, R155 ;  /* 0x000000009b0b72ca */ /* 0x000fe200000e0000 */
[----:B------:R-:W-:Y:S01]  /*16c0*/  ULEA UR8, UR6, UR4, 0x3 ;  /* 0x0000000406087291 */ /* 0x000fe2000f8e18ff */
[----:B------:R-:W-:-:S08]  /*16d0*/  UMOV UR24, URZ ;  /* 0x000000ff00187c82 */ /* 0x000fd00008000000 */
[----:B------:R1:W2:Y:S01]  /*16e0*/  SYNCS.PHASECHK.TRANS64.TRYWAIT P0, [UR8+0x40], R2 ;  /* 0x00004002ff0075a7 */ /* 0x0002a20008001108 */
[----:B------:R-:W-:Y:S02]  /*16f0*/  USHF.L.U32 UR35, UR35, 0x7, URZ ;  /* 0x0000000723237899 */ /* 0x000fe400080006ff */
[----:B------:R-:W-:Y:S01]  /*1700*/  USHF.L.U32 UR11, UR11, 0x6, URZ ;  /* 0x000000060b0b7899 */ /* 0x000fe200080006ff */
[----:B------:R-:W-:Y:S11]  /*1710*/  BRA.U !UP0, `(.L_x_20) ;  /* 0x0000000108a87547 */ /* 0x000ff6000b800000 */
[----:B------:R-:W-:Y:S01]  /*1720*/  UMOV UR16, URZ ;  /* 0x000000ff00107c82 */ /* 0x000fe20008000000 */
[----:B------:R-:W-:-:S05]  /*1730*/  UMOV UR17, UR6 ;  /* 0x0000000600117c82 */ /* 0x000fca0008000000 */
.L_x_25:
[----:B-1----:R-:W-:Y:S01]  /*1740*/  ULEA UR33, UR17, UR4, 0x3 ;  /* 0x0000000411217291 */ /* 0x002fe2000f8e18ff */
[----:B--2---:R-:W-:Y:S01]  /*1750*/  @!P5 MOV R3, 0x6000 ;  /* 0x000060000003d802 */ /* 0x004fe20000000f00 */
[----:B--2---:R-:W-:Y:S10]  /*1760*/  @P0 BRA `(.L_x_21) ;  /* 0x00000000000c0947 */ /* 0x004ff40003800000 */
[----:B------:R-:W-:-:S04]  /*1770*/  SHF.L.U32 R5, R15, 0x1f, RZ ;  /* 0x0000001f0f057819 */ /* 0x000fc800000006ff */
[----:B------:R-:W2:Y:S02]  /*1780*/  SYNCS.PHASECHK.TRANS64.TRYWAIT P0, [UR33+0x40], R5 ;  /* 0x00004005ff0075a7 */ /* 0x000ea40008001121 */
[----:B--2---:R-:W-:Y:S05]  /*1790*/  @!P0 BRA `(.L_x_22) ;  /* 0x00000054002c8947 */ /* 0x004fea0003800000 */
.L_x_21:
[----:B------:R2:W-:Y:S01]  /*17a0*/  @!P5 SYNCS.ARRIVE.TRANS64 RZ, [UR33], R3 ;  /* 0x00000003ffffd9a7 */ /* 0x0005e20008000021 */
[----:B------:R-:W-:Y:S04]  /*17b0*/  BSSY.RECONVERGENT B0, `(.L_x_23) ;  /* 0x0000003000007945 */ /* 0x000fe80003800200 */
[----:B------:R-:W-:Y:S05]  /*17c0*/  @P4 BRA `(.L_x_24) ;  /* 0x0000000000044947 */ /* 0x000fea0003800000 */
[----:B------:R-:W-:Y:S05]  /*17d0*/  BPT.TRAP 0x1 ;  /* 0x000000040000795c */ /* 0x000fea0000300000 */
.L_x_24:
[----:B------:R-:W-:Y:S05]  /*17e0*/  BSYNC.RECONVERGENT B0 ;  /* 0x0000000000007941 */ /* 0x000fea0003800200 */
.L_x_23:
[----:B------:R-:W-:Y:S02]  /*17f0*/  UIADD3 UR6, UPT, UPT, UR17, 0x1, URZ ;  /* 0x0000000111067890 */ /* 0x000fe4000fffe0ff */
[----:B------:R-:W-:Y:S02]  /*1800*/  ULEA UR32, UR17, UR4, 0xe ;  /* 0x0000000411207291 */ /* 0x000fe4000f8e70ff */
[----:B------:R-:W-:Y:S02]  /*1810*/  UISETP.NE.AND UP0, UPT, UR6, 0x8, UPT ;  /* 0x000000080600788c */ /* 0x000fe4000bf05270 */
[----:B------:R-:W-:Y:S02]  /*1820*/  UIADD3 UR26, UP1, UPT, UR22, 0x80, URZ ;  /* 0x00000080161a7890 */ /* 0x000fe4000ff3e0ff */
[----:B------:R-:W-:Y:S02]  /*1830*/  USEL UR9, URZ, 0x1, UP0 ;  /* 0x00000001ff097887 */ /* 0x000fe40008000000 */
[----:B------:R-:W-:-:S02]  /*1840*/  USEL UR6, UR6, URZ, UP0 ;  /* 0x000000ff06067287 */ /* 0x000fc40008000000 */
[----:B------:R-:W-:Y:S02]  /*1850*/  UIADD3 UR20, UP0, UPT, UR22, 0x180, URZ ;  /* 0x0000018016147890 */ /* 0x000fe4000ff1e0ff */
[----:B------:R-:W-:Y:S01]  /*1860*/  ULEA UR8, UR6, UR4, 0x3 ;  /* 0x0000000406087291 */ /* 0x000fe2000f8e18ff */
[----:B------:R-:W-:Y:S01]  /*1870*/  LOP3.LUT R15, R15, UR9, RZ, 0x3c, !PT ;  /* 0x000000090f0f7c12 */ /* 0x000fe2000f8e3cff */
[----:B------:R-:W-:Y:S02]  /*1880*/  USHF.L.U32 UR34, UR16, 0x7, URZ ;  /* 0x0000000710227899 */ /* 0x000fe400080006ff */
[----:B------:R-:W-:Y:S01]  /*1890*/  UIADD3.X UR27, UPT, UPT, URZ, UR23, URZ, UP1, !UPT ;  /* 0x00000017ff1b7290 */ /* 0x000fe20008ffe4ff */
[----:B-1----:R-:W-:Y:S01]  /*18a0*/  SHF.L.U32 R2, R15, 0x1f, RZ ;  /* 0x0000001f0f027819 */ /* 0x002fe200000006ff */
[----:B------:R-:W-:Y:S02]  /*18b0*/  UIADD3 UR32, UPT, UPT, UR32, 0x4400, URZ ;  /* 0x0000440020207890 */ /* 0x000fe4000fffe0ff */
[----:B------:R-:W-:Y:S01]  /*18c0*/  UIADD3.X UR21, UPT, UPT, URZ, UR23, URZ, UP0, !UPT ;  /* 0x00000017ff157290 */ /* 0x000fe200087fe4ff */
[----:B------:R1:W1:Y:S01]  /*18d0*/  SYNCS.PHASECHK.TRANS64.TRYWAIT P0, [UR8+0x40], R2 ;  /* 0x00004002ff0075a7 */ /* 0x0002620008001108 */
[----:B------:R-:W-:Y:S01]  /*18e0*/  ULEA UR8, UR17, UR4, 0xd ;  /* 0x0000000411087291 */ /* 0x000fe2000f8e68ff */
[----:B------:R-:W-:Y:S01]  /*18f0*/  UMOV UR18, 0x0 ;  /* 0x0000000000127882 */ /* 0x000fe20000000000 */
[----:B------:R-:W-:-:S02]  /*1900*/  UMOV UR19, 0x10000000 ;  /* 0x1000000000137882 */ /* 0x000fc40000000000 */
[----:B------:R-:W-:Y:S01]  /*1910*/  UIADD3 UR8, UPT, UPT, UR8, 0x24400, URZ ;  /* 0x0002440008087890 */ /* 0x000fe2000fffe0ff */
[----:B------:R1:W-:Y:S01]  /*1920*/  UTMALDG.3D [UR32], [UR26], desc[UR18] ;  /* 0x000012201a0075b4 */ /* 0x0003e20008011000 */
[----:B------:R-:W-:Y:S01]  /*1930*/  UMOV UR12, UR36 ;  /* 0x00000024000c7c82 */ /* 0x000fe20008000000 */
[----:B------:R-:W-:Y:S01]  /*1940*/  UMOV UR9, UR33 ;  /* 0x0000002100097c82 */ /* 0x000fe20008000000 */
[----:B------:R-:W-:Y:S01]  /*1950*/  UMOV UR10, UR34 ;  /* 0x00000022000a7c82 */ /* 0x000fe20008000000 */
[----:B------:R-:W-:Y:S01]  /*1960*/  UIADD3 UR16, UPT, UPT, UR16, 0x1, URZ ;  /* 0x0000000110107890 */ /* 0x000fe2000fffe0ff */
[----:B------:R-:W-:Y:S01]  /*1970*/  UMOV UR24, UR5 ;  /* 0x0000000500187c82 */ /* 0x000fe20008000000 */
[----:B------:R-:W-:Y:S02]  /*1980*/  UMOV UR17, UR6 ;  /* 0x0000000600117c82 */ /* 0x000fe40008000000 */
[----:B------:R1:W-:Y:S01]  /*1990*/  UTMALDG.3D [UR8], [UR20], desc[UR18] ;  /* 0x00001208140075b4 */ /* 0x0003e20008011000 */
[----:B------:R-:W-:-:S09]  /*19a0*/  UISETP.NE.AND UP0, UPT, UR16, UR5, UPT ;  /* 0x000000051000728c */ /* 0x000fd2000bf05270 */
[----:B------:R-:W-:Y:S05]  /*19b0*/  BRA.U UP0, `(.L_x_25) ;  /* 0xfffffffd00607547 */ /* 0x000fea000b83ffff */
.L_x_20:
[----:B-1----:R-:W-:Y:S01]  /*19c0*/  ULEA UR8, UR6, UR4, 0x3 ;  /* 0x0000000406087291 */ /* 0x002fe2000f8e18ff */
[----:B------:R-:W-:Y:S01]  /*19d0*/  SHF.L.U32 R2, R15, 0x1f, RZ ;  /* 0x0000001f0f027819 */ /* 0x000fe200000006ff */
[----:B------:R-:W-:Y:S01]  /*19e0*/  @!P1 SYNCS.ARRIVE.TRANS64.A1T0 RZ, [UR4+0x98], RZ ;  /* 0x000098ffffff99a7 */ /* 0x000fe20008100004 */
[----:B------:R-:W-:-:S06]  /*19f0*/  UISETP.GT.AND UP0, UPT, UR15, UR14, UPT ;  /* 0x0000000e0f00728c */ /* 0x000fcc000bf04270 */
[----:B--2---:R1:W2:Y:S03]  /*1a00*/  SYNCS.PHASECHK.TRANS64.TRYWAIT P0, [UR8+0x40], R2 ;  /* 0x00004002ff0075a7 */ /* 0x0042a60008001108 */
[----:B------:R-:W-:Y:S05]  /*1a10*/  BRA.U !UP0, `(.L_x_26) ;  /* 0x0000000108ac7547 */ /* 0x000fea000b800000 */
[----:B------:R-:W-:Y:S01]  /*1a20*/  UIADD3 UR21, UPT, UPT, UR7, UR24, URZ ;  /* 0x0000001807157290 */ /* 0x000fe2000fffe0ff */
[----:B------:R-:W-:-:S11]  /*1a30*/  UMOV UR25, UR6 ;  /* 0x0000000600197c82 */ /* 0x000fd60008000000 */
.L_x_31:
[----:B-1----:R-:W-:Y:S01]  /*1a40*/  ULEA UR17, UR25, UR4, 0x3 ;  /* 0x0000000419117291 */ /* 0x002fe2000f8e18ff */
[----:B--2---:R-:W-:Y:S01]  /*1a50*/  @!P5 MOV R3, 0x6000 ;  /* 0x000060000003d802 */ /* 0x004fe20000000f00 */
[----:B--2---:R-:W-:Y:S10]  /*1a60*/  @P0 BRA `(.L_x_27) ;  /* 0x00000000000c0947 */ /* 0x004ff40003800000 */
[----:B------:R-:W-:-:S04]  /*1a70*/  SHF.L.U32 R5, R15, 0x1f, RZ ;  /* 0x0000001f0f057819 */ /* 0x000fc800000006ff */
[----:B------:R-:W2:Y:S02]  /*1a80*/  SYNCS.PHASECHK.TRANS64.TRYWAIT P0, [UR17+0x40], R5 ;  /* 0x00004005ff0075a7 */ /* 0x000ea40008001111 */
[----:B--2---:R-:W-:Y:S05]  /*1a90*/  @!P0 BRA `(.L_x_28) ;  /* 0x0000005000848947 */ /* 0x004fea0003800000 */
.L_x_27:
[----:B------:R2:W-:Y:S01]  /*1aa0*/  @!P5 SYNCS.ARRIVE.TRANS64 RZ, [UR17], R3 ;  /* 0x00000003ffffd9a7 */ /* 0x0005e20008000011 */
[----:B------:R-:W-:Y:S04]  /*1ab0*/  BSSY.RECONVERGENT B0, `(.L_x_29) ;  /* 0x0000003000007945 */ /* 0x000fe80003800200 */
[----:B------:R-:W-:Y:S05]  /*1ac0*/  @P4 BRA `(.L_x_30) ;  /* 0x0000000000044947 */ /* 0x000fea0003800000 */
[----:B------:R-:W-:Y:S05]  /*1ad0*/  BPT.TRAP 0x1 ;  /* 0x000000040000795c */ /* 0x000fea0000300000 */
.L_x_30:
[----:B------:R-:W-:Y:S05]  /*1ae0*/  BSYNC.RECONVERGENT B0 ;  /* 0x0000000000007941 */ /* 0x000fea0003800200 */
.L_x_29:
        /* <DEDUP_REMOVED lines=10> */
[----:B------:R-:W-:Y:S01]  /*1b90*/  UIADD3 UR16, UPT, UPT, UR16, 0x4400, URZ ;  /* 0x0000440010107890 */ /* 0x000fe2000fffe0ff */
[----:B-1----:R-:W-:Y:S01]  /*1ba0*/  SHF.L.U32 R2, R15, 0x1f, RZ ;  /* 0x0000001f0f027819 */ /* 0x002fe200000006ff */
[----:B------:R-:W-:Y:S02]  /*1bb0*/  UIADD3.X UR31, UPT, UPT, URZ, UR23, URZ, UP1, !UPT ;  /* 0x00000017ff1f7290 */ /* 0x000fe40008ffe4ff */
[----:B------:R-:W-:Y:S01]  /*1bc0*/  UIADD3.X UR29, UPT, UPT, URZ, UR23, URZ, UP0, !UPT ;  /* 0x00000017ff1d7290 */ /* 0x000fe200087fe4ff */
[----:B------:R1:W1:Y:S01]  /*1bd0*/  SYNCS.PHASECHK.TRANS64.TRYWAIT P0, [UR8+0x40], R2 ;  /* 0x00004002ff0075a7 */ /* 0x0002620008001108 */
[----:B------:R-:W-:Y:S01]  /*1be0*/  ULEA UR8, UR25, UR4, 0xd ;  /* 0x0000000419087291 */ /* 0x000fe2000f8e68ff */
[----:B------:R-:W-:Y:S01]  /*1bf0*/  UMOV UR26, 0x0 ;  /* 0x00000000001a7882 */ /* 0x000fe20000000000 */
[----:B------:R-:W-:-:S02]  /*1c00*/  UMOV UR27, 0x10000000 ;  /* 0x10000000001b7882 */ /* 0x000fc40000000000 */
[----:B------:R-:W-:Y:S01]  /*1c10*/  UIADD3 UR8, UPT, UPT, UR8, 0x24400, URZ ;  /* 0x0002440008087890 */ /* 0x000fe2000fffe0ff */
[----:B------:R-:W-:Y:S01]  /*1c20*/  UMOV UR19, UR35 ;  /* 0x0000002300137c82 */ /* 0x000fe20008000000 */
[----:B------:R-:W-:Y:S01]  /*1c30*/  UMOV UR20, UR36 ;  /* 0x0000002400147c82 */ /* 0x000fe20008000000 */
[----:B------:R-:W-:Y:S01]  /*1c40*/  UMOV UR12, UR36 ;  /* 0x00000024000c7c82 */ /* 0x000fe20008000000 */
[----:B------:R-:W-:Y:S01]  /*1c50*/  UMOV UR9, UR17 ;  /* 0x0000001100097c82 */ /* 0x000fe20008000000 */
[----:B------:R-:W-:Y:S01]  /*1c60*/  UMOV UR10, UR18 ;  /* 0x00000012000a7c82 */ /* 0x000fe20008000000 */
[----:B------:R1:W-:Y:S01]  /*1c70*/  UTMALDG.3D [UR16], [UR30], desc[UR26] ;  /* 0x00001a101e0075b4 */ /* 0x0003e20008011000 */
[----:B------:R-:W-:Y:S01]  /*1c80*/  UIADD3 UR24, UPT, UPT, UR24, 0x1, URZ ;  /* 0x0000000118187890 */ /* 0x000fe2000fffe0ff */
[----:B------:R-:W-:-:S03]  /*1c90*/  UMOV UR25, UR6 ;  /* 0x0000000600197c82 */ /* 0x000fc60008000000 */
[----:B------:R-:W-:Y:S01]  /*1ca0*/  UISETP.NE.AND UP0, UPT, UR24, UR21, UPT ;  /* 0x000000151800728c */ /* 0x000fe2000bf05270 */
[----:B------:R1:W-:Y:S08]  /*1cb0*/  UTMALDG.3D [UR8], [UR28], desc[UR26] ;  /* 0x00001a081c0075b4 */ /* 0x0003f00008011000 */
[----:B------:R-:W-:Y:S05]  /*1cc0*/  BRA.U UP0, `(.L_x_31) ;  /* 0xfffffffd005c7547 */ /* 0x000fea000b83ffff */
.L_x_26:
[C---:B-1----:R-:W-:Y:S01]  /*1cd0*/  LEA R2, R14.reuse, UR4, 0x3 ;  /* 0x000000040e027c11 */ /* 0x042fe2000f8e18ff */
[----:B------:R-:W-:Y:S01]  /*1ce0*/  NOP ;  /* 0x0000000000007918 */ /* 0x000fe20000000000 */
[----:B--2---:R-:W-:Y:S02]  /*1cf0*/  SHF.L.U32 R3, R13, 0x1f, RZ ;  /* 0x0000001f0d037819 */ /* 0x004fe400000006ff */
[----:B------:R-:W-:Y:S02]  /*1d00*/  LEA R4, R14, UR4, 0x4 ;  /* 0x000000040e047c11 */ /* 0x000fe4000f8e20ff */
[----:B------:R-:W1:Y:S02]  /*1d10*/  SYNCS.PHASECHK.TRANS64.TRYWAIT P0, [R2+URZ+0xa0], R3 ;  /* 0x0000a003020075a7 */ /* 0x000e6400080011ff */
[----:B-1----:R-:W-:Y:S05]  /*1d20*/  @!P0 BRA `(.L_x_32) ;  /* 0x0000004c00f88947 */ /* 0x002fea0003800000 */
.L_x_102:
[----:B------:R-:W2:Y:S01]  /*1d30*/  LDS.128 R4, [R4+0x130] ;  /* 0x0001300004047984 */ /* 0x000ea20000000c00 */
[----:B---3--:R-:W-:Y:S01]  /*1d40*/  ISETP.GE.AND P0, PT, R72, 0x1, PT ;  /* 0x000000014800780c */ /* 0x008fe20003f06270 */
[----:B-1----:R-:W-:Y:S01]  /*1d50*/  VIADD R2, R2, 0xb0 ;  /* 0x000000b002027836 */ /* 0x002fe20000000000 */
[----:B------:R-:W-:Y:S01]  /*1d60*/  @!PT LDS RZ, [RZ] ;  /* 0x00000000fffff984 */ /* 0x000fe20000000800 */
[----:B------:R-:W-:Y:S01]  /*1d70*/  @!PT LDS RZ, [RZ] ;  /* 0x00000000fffff984 */ /* 0x000fe20000000800 */
[----:B------:R-:W-:Y:S01]  /*1d80*/  @!PT LDS RZ, [RZ] ;  /* 0x00000000fffff984 */ /* 0x000fe20000000800 */
[----:B------:R-:W-:Y:S01]  /*1d90*/  @!PT LDS RZ, [RZ] ;  /* 0x00000000fffff984 */ /* 0x000fe20000000800 */
[----:B------:R1:W-:Y:S06]  /*1da0*/  MEMBAR.ALL.CTA ;  /* 0x0000000000007992 */ /* 0x0003ec0000008000 */
[----:B-1----:R-:W1:Y:S01]  /*1db0*/  FENCE.VIEW.ASYNC.S ;  /* 0x00000000000073c6 */ /* 0x002e620000000000 */
[----:B------:R-:W-:-:S04]  /*1dc0*/  PRMT R2, RZ, 0x654, R2 ;  /* 0x00000654ff027816 */ /* 0x000fc80000000002 */
[----:B-1----:R1:W-:Y:S01]  /*1dd0*/  SYNCS.ARRIVE.TRANS64.RED.A1T0 RZ, [R2+URZ], RZ ;  /* 0x000000ff02ff79a7 */ /* 0x0023e200081004ff */
[----:B--2---:R-:W-:-:S13]  /*1de0*/  LOP3.LUT P2, RZ, R6, 0x1, RZ, 0xc0, !PT ;  /* 0x0000000106ff7812 */ /* 0x004fda000784c0ff */
[----:B------:R-:W-:Y:S01]  /*1df0*/  @P2 SHF.R.U32.HI R3, RZ, 0x10, R5 ;  /* 0x00000010ff032819 */ /* 0x000fe20000011605 */
[----:B------:R-:W-:Y:S01]  /*1e00*/  VOTEU.ANY UP0, P2 ;  /* 0x0000000000ff7886 */ /* 0x000fe20001000100 */
[----:B------:R-:W-:Y:S02]  /*1e10*/  @P2 MOV R11, R4 ;  /* 0x00000004000b2202 */ /* 0x000fe40000000f00 */
[----:B------:R-:W-:Y:S02]  /*1e20*/  @P2 R2UR.BROADCAST UR8, R3 ;  /* 0x00000000030822ca */ /* 0x000fe400008e0000 */
[----:B------:R-:W-:-:S11]  /*1e30*/  @P2 LOP3.LUT R8, R5, 0xffff, RZ, 0xc0, !PT ;  /* 0x0000ffff05082812 */ /* 0x000fd600078ec0ff */
[----:B------:R-:W-:Y:S01]  /*1e40*/  @UP0 UMOV UR36, UR8 ;  /* 0x0000000800240c82 */ /* 0x000fe20008000000 */
[----:B-1----:R-:W-:Y:S05]  /*1e50*/  @!P0 BRA `(.L_x_33) ;  /* 0x0000000000b88947 */ /* 0x002fea0003800000 */
[----:B------:R-:W4:Y:S01]  /*1e60*/  LDC.64 R4, c[0x0][0xb18] ;  /* 0x0002c600ff047b82 */ /* 0x000f220000000a00 */
[----:B------:R-:W-:-:S07]  /*1e70*/  ISETP.NE.AND P3, PT, R72, 0x1, PT ;  /* 0x000000014800780c */ /* 0x000fce0003f65270 */
[----:B------:R-:W1:Y:S08]  /*1e80*/  LDC.64 R6, c[0x0][0xb10] ;  /* 0x0002c400ff067b82 */ /* 0x000e700000000a00 */
[----:B------:R-:W2:Y:S08]  /*1e90*/  LDC R16, c[0x0][0xb20] ;  /* 0x0002c800ff107b82 */ /* 0x000eb00000000800 */
[----:B------:R-:W3:Y:S01]  /*1ea0*/  LDC R18, c[0x0][0xb0c] ;  /* 0x0002c300ff127b82 */ /* 0x000ee20000000800 */
[----:B----4-:R-:W-:Y:S01]  /*1eb0*/  IMAD.HI.U32 R17, R0, R5, RZ ;  /* 0x0000000500117227 */ /* 0x010fe200078e00ff */
[----:B------:R-:W-:-:S03]  /*1ec0*/  ISETP.NE.AND P0, PT, R4, 0x1, PT ;  /* 0x000000010400780c */ /* 0x000fc60003f05270 */
[----:B------:R-:W-:-:S03]  /*1ed0*/  IMAD.HI.U32 R5, R8, R5, RZ ;  /* 0x0000000508057227 */ /* 0x000fc600078e00ff */
[----:B------:R-:W4:Y:S01]  /*1ee0*/  LDC.64 R2, c[0x0][0xb28] ;  /* 0x0002ca00ff027b82 */ /* 0x000f220000000a00 */
[----:B-1----:R-:W-:-:S04]  /*1ef0*/  IMAD.HI.U32 R20, R9, R6, RZ ;  /* 0x0000000609147227 */ /* 0x002fc800078e00ff */
[----:B------:R-:W-:Y:S01]  /*1f00*/  IMAD.HI.U32 R22, R11, R6, RZ ;  /* 0x000000060b167227 */ /* 0x000fe200078e00ff */
[----:B------:R-:W-:Y:S02]  /*1f10*/  SHF.R.U32.HI R20, RZ, R7, R20 ;  /* 0x00000007ff147219 */ /* 0x000fe40000011614 */
[-C--:B--2---:R-:W-:Y:S02]  /*1f20*/  SHF.R.U32.HI R17, RZ, R16.reuse, R17 ;  /* 0x00000010ff117219 */ /* 0x084fe40000011611 */
[----:B------:R-:W-:Y:S02]  /*1f30*/  SHF.R.U32.HI R5, RZ, R16, R5 ;  /* 0x00000010ff057219 */ /* 0x000fe40000011605 */
[----:B------:R-:W-:Y:S02]  /*1f40*/  SEL R17, R0, R17, !P0 ;  /* 0x0000001100117207 */ /* 0x000fe40004000000 */
[----:B------:R-:W-:Y:S02]  /*1f50*/  SHF.R.U32.HI R22, RZ, R7, R22 ;  /* 0x00000007ff167219 */ /* 0x000fe40000011616 */
[----:B---3--:R-:W-:-:S02]  /*1f60*/  ISETP.NE.AND P1, PT, R18, 0x1, PT ;  /* 0x000000011200780c */ /* 0x008fc40003f25270 */
[----:B------:R-:W-:Y:S02]  /*1f70*/  SEL R5, R8, R5, !P0 ;  /* 0x0000000508057207 */ /* 0x000fe40004000000 */
[----:B------:R-:W-:Y:S02]  /*1f80*/  SEL R19, R9, R20, !P1 ;  /* 0x0000001409137207 */ /* 0x000fe40004800000 */
[----:B------:R-:W-:Y:S01]  /*1f90*/  SEL R7, R11, R22, !P1 ;  /* 0x000000160b077207 */ /* 0x000fe20004800000 */
[----:B----4-:R-:W-:-:S04]  /*1fa0*/  IMAD.HI.U32 R20, R17, R2, RZ ;  /* 0x0000000211147227 */ /* 0x010fc800078e00ff */
[----:B------:R-:W-:Y:S01]  /*1fb0*/  IMAD.HI.U32 R6, R19, R2, RZ ;  /* 0x0000000213067227 */ /* 0x000fe200078e00ff */
[----:B------:R-:W-:-:S04]  /*1fc0*/  @P3 SHF.R.U32.HI R17, RZ, R3, R20 ;  /* 0x00000003ff113219 */ /* 0x000fc80000011614 */
[----:B------:R-:W-:Y:S01]  /*1fd0*/  @P3 SHF.R.U32.HI R19, RZ, R3, R6 ;  /* 0x00000003ff133219 */ /* 0x000fe20000011606 */
[----:B------:R-:W-:-:S04]  /*1fe0*/  IMAD R17, R72, R17, RZ ;  /* 0x0000001148117224 */ /* 0x000fc800078e02ff */
[----:B------:R-:W-:Y:S01]  /*1ff0*/  IMAD R6, R72, R19, RZ ;  /* 0x0000001348067224 */ /* 0x000fe200078e02ff */
[C---:B------:R-:W-:Y:S02]  /*2000*/  ISETP.GE.AND P0, PT, R5.reuse, R17, PT ;  /* 0x000000110500720c */ /* 0x040fe40003f06270 */
[----:B------:R-:W-:Y:S02]  /*2010*/  IADD3 R17, PT, PT, -R5, RZ, RZ ;  /* 0x000000ff05117210 */ /* 0x000fe40007ffe1ff */
[----:B------:R-:W-:Y:S01]  /*2020*/  ISETP.GE.OR P0, PT, R7, R6, P0 ;  /* 0x000000060700720c */ /* 0x000fe20000706670 */
[----:B------:R-:W-:-:S04]  /*2030*/  IMAD.HI.U32 R6, R5, R2, RZ ;  /* 0x0000000205067227 */ /* 0x000fc800078e00ff */
[----:B------:R-:W-:Y:S01]  /*2040*/  IMAD R8, R4, R17, R8 ;  /* 0x0000001104087224 */ /* 0x000fe200078e0208 */
[----:B------:R-:W-:-:S04]  /*2050*/  SHF.R.U32.HI R6, RZ, R3, R6 ;  /* 0x00000003ff067219 */ /* 0x000fc80000011606 */
[----:B------:R-:W-:-:S03]  /*2060*/  SEL R6, R5, R6, !P3 ;  /* 0x0000000605067207 */ /* 0x000fc60005800000 */
[----:B------:R-:W-:-:S04]  /*2070*/  @!P0 IMAD.HI.U32 R16, R7, R2, RZ ;  /* 0x0000000207108227 */ /* 0x000fc800078e00ff */
[----:B------:R-:W-:Y:S01]  /*2080*/  IMAD.MOV R2, RZ, RZ, -R6 ;  /* 0x000000ffff027224 */ /* 0x000fe200078e0a06 */
[----:B------:R-:W-:-:S03]  /*2090*/  @!P0 SHF.R.U32.HI R16, RZ, R3, R16 ;  /* 0x00000003ff108219 */ /* 0x000fc60000011610 */
[----:B------:R-:W-:Y:S01]  /*20a0*/  IMAD R2, R72, R2, R5 ;  /* 0x0000000248027224 */ /* 0x000fe200078e0205 */
[----:B------:R-:W-:-:S05]  /*20b0*/  @!P0 SEL R3, R7, R16, !P3 ;  /* 0x0000001007038207 */ /* 0x000fca0005800000 */
[--C-:B------:R-:W-:Y:S02]  /*20c0*/  @!P0 IMAD.IADD R6, R6, 0x1, -R3.reuse ;  /* 0x0000000106068824 */ /* 0x100fe400078e0a03 */
[----:B------:R-:W-:Y:S01]  /*20d0*/  @!P0 IMAD R3, R2, R19, R3 ;  /* 0x0000001302038224 */ /* 0x000fe200078e0203 */
[----:B------:R-:W-:Y:S01]  /*20e0*/  IADD3 R2, PT, PT, -R7, RZ, RZ ;  /* 0x000000ff07027210 */ /* 0x000fe20007ffe1ff */
[----:B------:R-:W-:Y:S02]  /*20f0*/  @!P0 IMAD R5, R72, R6, R7 ;  /* 0x0000000648058224 */ /* 0x000fe400078e0207 */
[----:B------:R-:W-:Y:S02]  /*2100*/  @!P0 IMAD.MOV.U32 R7, RZ, RZ, R3 ;  /* 0x000000ffff078224 */ /* 0x000fe400078e0003 */
[----:B------:R-:W-:Y:S02]  /*2110*/  IMAD R2, R18, R2, R11 ;  /* 0x0000000212027224 */ /* 0x000fe400078e020b */
[----:B------:R-:W-:-:S02]  /*2120*/  IMAD R8, R5, R4, R8 ;  /* 0x0000000405087224 */ /* 0x000fc400078e0208 */
[----:B------:R-:W-:Y:S02]  /*2130*/  IMAD R11, R7, R18, R2 ;  /* 0x00000012070b7224 */ /* 0x000fe400078e0202 */
.L_x_33:
[----:B------:R-:W1:Y:S02]  /*2140*/  LDCU UR8, c[0x0][0xb30] ;  /* 0x00016600ff0877ac */ /* 0x000e640008000800 */
[----:B-1----:R-:W-:-:S09]  /*2150*/  UISETP.NE.AND UP0, UPT, UR8, 0x1, UPT ;  /* 0x000000010800788c */ /* 0x002fd2000bf05270 */
[----:B------:R-:W-:Y:S05]  /*2160*/  BRA.U UP0, `(.L_x_34) ;  /* 0x0000000100407547 */ /* 0x000fea000b800000 */
[----:B------:R-:W1:Y:S08]  /*2170*/  LDC.64 R4, c[0x0][0xb10] ;  /* 0x0002c400ff047b82 */ /* 0x000e700000000a00 */
[----:B------:R-:W2:Y:S08]  /*2180*/  LDC.64 R2, c[0x0][0xb18] ;  /* 0x0002c600ff027b82 */ /* 0x000eb00000000a00 */
[----:B------:R-:W3:Y:S08]  /*2190*/  LDC R6, c[0x0][0xb20] ;  /* 0x0002c800ff067b82 */ /* 0x000ef00000000800 */
[----:B------:R-:W4:Y:S01]  /*21a0*/  LDC R16, c[0x0][0xb0c] ;  /* 0x0002c300ff107b82 */ /* 0x000f220000000800 */
[----:B-1----:R-:W-:-:S05]  /*21b0*/  IMAD.HI.U32 R4, R11, R4, RZ ;  /* 0x000000040b047227 */ /* 0x002fca00078e00ff */
[----:B------:R-:W-:Y:S01]  /*21c0*/  SHF.R.U32.HI R4, RZ, R5, R4 ;  /* 0x00000005ff047219 */ /* 0x000fe20000011604 */
[----:B--2---:R-:W-:Y:S01]  /*21d0*/  IMAD.HI.U32 R3, R8, R3, RZ ;  /* 0x0000000308037227 */ /* 0x004fe200078e00ff */
[----:B------:R-:W-:-:S04]  /*21e0*/  ISETP.NE.AND P0, PT, R2, 0x1, PT ;  /* 0x000000010200780c */ /* 0x000fc80003f05270 */
[----:B---3--:R-:W-:-:S04]  /*21f0*/  SHF.R.U32.HI R3, RZ, R6, R3 ;  /* 0x00000006ff037219 */ /* 0x008fc80000011603 */
[----:B------:R-:W-:Y:S02]  /*2200*/  SEL R3, R8, R3, !P0 ;  /* 0x0000000308037207 */ /* 0x000fe40004000000 */
[----:B----4-:R-:W-:-:S04]  /*2210*/  ISETP.NE.AND P1, PT, R16, 0x1, PT ;  /* 0x000000011000780c */ /* 0x010fc80003f25270 */
[----:B------:R-:W-:-:S05]  /*2220*/  SEL R4, R11, R4, !P1 ;  /* 0x000000040b047207 */ /* 0x000fca0004800000 */
[----:B------:R-:W-:Y:S02]  /*2230*/  IMAD.IADD R5, R3, 0x1, -R4 ;  /* 0x0000000103057824 */ /* 0x000fe400078e0a04 */
[----:B------:R-:W-:Y:S02]  /*2240*/  IMAD.IADD R3, R4, 0x1, -R3 ;  /* 0x0000000104037824 */ /* 0x000fe400078e0a03 */
[----:B------:R-:W-:Y:S02]  /*2250*/  IMAD R11, R5, R16, R11 ;  /* 0x00000010050b7224 */ /* 0x000fe400078e020b */
[----:B------:R-:W-:-:S07]  /*2260*/  IMAD R8, R3, R2, R8 ;  /* 0x0000000203087224 */ /* 0x000fce00078e0208 */
.L_x_34:
[----:B------:R-:W-:Y:S01]  /*2270*/  VIADD R14, R14, 0x1 ;  /* 0x000000010e0e7836 */ /* 0x000fe20000000000 */
[----:B------:R-:W-:Y:S01]  /*2280*/  PLOP3.LUT P1, PT, PT, PT, PT, 0x80, 0x8 ;  /* 0x000000000008781c */ /* 0x000fe20003f2f070 */
[----:B------:R-:W-:Y:S02]  /*2290*/  IMAD.IADD R165, R11, 0x1, R154 ;  /* 0x000000010ba57824 */ /* 0x000fe400078e029a */
[----:B------:R-:W-:Y:S01]  /*22a0*/  IMAD.IADD R155, R8, 0x1, R143 ;  /* 0x00000001089b7824 */ /* 0x000fe200078e028f */
[----:B------:R-:W-:-:S04]  /*22b0*/  ISETP.NE.AND P0, PT, R14, 0x2, PT ;  /* 0x000000020e00780c */ /* 0x000fc80003f05270 */
[----:B------:R-:W-:Y:S02]  /*22c0*/  SEL R2, RZ, 0x1, P0 ;  /* 0x00000001ff027807 */ /* 0x000fe40000000000 */
[----:B------:R-:W-:Y:S02]  /*22d0*/  SEL R14, R14, RZ, P0 ;  /* 0x000000ff0e0e7207 */ /* 0x000fe40000000000 */
[----:B------:R-:W-:Y:S01]  /*22e0*/  LOP3.LUT R13, R13, R2, RZ, 0x3c, !PT ;  /* 0x000000020d0d7212 */ /* 0x000fe200078e3cff */
[----:B------:R-:W-:Y:S06]  /*22f0*/  @P2 BRA `(.L_x_35) ;  /* 0xfffffff000982947 */ /* 0x000fec000383ffff */
[----:B------:R-:W-:Y:S01]  /*2300*/  UIADD3 UR4, UPT, UPT, UR4, 0x40, URZ ;  /* 0x0000004004047890 */ /* 0x000fe2000fffe0ff */
[----:B------:R-:W-:-:S03]  /*2310*/  SHF.L.U32 R3, R15, 0x1f, RZ ;  /* 0x0000001f0f037819 */ /* 0x000fc600000006ff */
[----:B------:R-:W-:-:S09]  /*2320*/  ULEA UR5, UR6, UR4, 0x3 ;  /* 0x0000000406057291 */ /* 0x000fd2000f8e18ff */
[----:B------:R-:W1:Y:S02]  /*2330*/  SYNCS.PHASECHK.TRANS64.TRYWAIT P0, [UR5], R3 ;  /* 0x00000003ff0075a7 */ /* 0x000e640008001105 */
[----:B-1----:R-:W-:Y:S05]  /*2340*/  @!P0 BRA `(.L_x_36) ;  /* 0x0000004800848947 */ /* 0x002fea0003800000 */
.L_x_104:
[----:B------:R-:W-:-:S04]  /*2350*/  UIADD3 UR6, UPT, UPT, UR6, 0x1, URZ ;  /* 0x0000000106067890 */ /* 0x000fc8000fffe0ff */
[----:B------:R-:W-:-:S04]  /*2360*/  UISETP.NE.AND UP0, UPT, UR6, 0x8, UPT ;  /* 0x000000080600788c */ /* 0x000fc8000bf05270 */
[----:B------:R-:W-:Y:S02]  /*2370*/  USEL UR7, URZ, 0x1, UP0 ;  /* 0x00000001ff077887 */ /* 0x000fe40008000000 */
[----:B------:R-:W-:-:S04]  /*2380*/  USEL UR6, UR6, URZ, UP0 ;  /* 0x000000ff06067287 */ /* 0x000fc80008000000 */
[----:B------:R-:W-:Y:S01]  /*2390*/  ULEA UR5, UR6, UR4, 0x3 ;  /* 0x0000000406057291 */ /* 0x000fe2000f8e18ff */
[----:B------:R-:W-:-:S04]  /*23a0*/  LOP3.LUT R2, R15, UR7, RZ, 0x3c, !PT ;  /* 0x000000070f027c12 */ /* 0x000fc8000f8e3cff */
[----:B-1----:R-:W-:-:S04]  /*23b0*/  SHF.L.U32 R3, R2, 0x1f, RZ ;  /* 0x0000001f02037819 */ /* 0x002fc800000006ff */
[----:B------:R-:W1:Y:S02]  /*23c0*/  SYNCS.PHASECHK.TRANS64.TRYWAIT P0, [UR5], R3 ;  /* 0x00000003ff0075a7 */ /* 0x000e640008001105 */
[----:B-1----:R-:W-:Y:S05]  /*23d0*/  @!P0 BRA `(.L_x_37) ;  /* 0x0000004800788947 */ /* 0x002fea0003800000 */
.L_x_106:
        /* <DEDUP_REMOVED lines=9> */
.L_x_108:
        /* <DEDUP_REMOVED lines=9> */
.L_x_110:
        /* <DEDUP_REMOVED lines=9> */
.L_x_112:
        /* <DEDUP_REMOVED lines=9> */
.L_x_114:
        /* <DEDUP_REMOVED lines=9> */
.L_x_116:
[----:B------:R-:W-:-:S04]  /*26b0*/  UIADD3 UR6, UPT, UPT, UR6, 0x1, URZ ;  /* 0x0000000106067890 */ /* 0x000fc8000fffe0ff */
[----:B------:R-:W-:-:S04]  /*26c0*/  UISETP.NE.AND UP0, UPT, UR6, 0x8, UPT ;  /* 0x000000080600788c */ /* 0x000fc8000bf05270 */
[----:B------:R-:W-:Y:S02]  /*26d0*/  USEL UR5, URZ, 0x1, UP0 ;  /* 0x00000001ff057887 */ /* 0x000fe40008000000 */
[----:B------:R-:W-:-:S04]  /*26e0*/  USEL UR6, UR6, URZ, UP0 ;  /* 0x000000ff06067287 */ /* 0x000fc80008000000 */
[----:B------:R-:W-:Y:S01]  /*26f0*/  ULEA UR6, UR6, UR4, 0x3 ;  /* 0x0000000406067291 */ /* 0x000fe2000f8e18ff */
[----:B-1----:R-:W-:-:S04]  /*2700*/  LOP3.LUT R3, R2, UR5, RZ, 0x3c, !PT ;  /* 0x0000000502037c12 */ /* 0x002fc8000f8e3cff */
[----:B------:R-:W-:Y:S01]  /*2710*/  SHF.L.U32 R3, R3, 0x1f, RZ ;  /* 0x0000001f03037819 */ /* 0x000fe200000006ff */
[----:B----4-:R-:W-:-:S07]  /*2720*/  IMAD.U32 R0, RZ, RZ, UR6 ;  /* 0x00000006ff007e24 */ /* 0x010fce000f8e00ff */
.L_x_43:
[----:B-1----:R1:W2:Y:S02]  /*2730*/  SYNCS.PHASECHK.TRANS64.TRYWAIT P0, [R0+URZ], R3 ;  /* 0x00000003000075a7 */ /* 0x0022a400080011ff */
[----:B--2---:R-:W-:Y:S05]  /*2740*/  @!P0 NANOSLEEP.SYNCS 0x989680 ;  /* 0x009896800000895d */ /* 0x004fea0003900000 */
[----:B------:R-:W2:Y:S02]  /*2750*/  @!P0 SYNCS.PHASECHK.TRANS64 P0, [R0+URZ], R3 ;  /* 0x00000003000085a7 */ /* 0x000ea400080010ff */
[----:B--2---:R-:W-:Y:S05]  /*2760*/  @P0 EXIT ;  /* 0x000000000000094d */ /* 0x004fea0003800000 */
[----:B------:R-:W-:Y:S05]  /*2770*/  BRA `(.L_x_43) ;  /* 0xfffffffc00ec7947 */ /* 0x000fea000383ffff */
.L_x_17:
[----:B------:R-:W-:-:S04]  /*2780*/  UISETP.NE.AND UP1, UPT, UR37, URZ, UPT ;  /* 0x000000ff2500728c */ /* 0x000fc8000bf25270 */
[----:B------:R-:W-:-:S09]  /*2790*/  UISETP.NE.OR UP1, UPT, UR8, 0x1, UP1 ;  /* 0x000000010800788c */ /* 0x000fd20008f25670 */
[----:B------:R-:W-:Y:S05]  /*27a0*/  BRA.U UP1, `(.L_x_44) ;  /* 0x0000000501487547 */ /* 0x000fea000b800000 */
[----:B------:R-:W-:Y:S01]  /*27b0*/  ISETP.NE.AND P2, PT, R2, RZ, PT ;  /* 0x000000ff0200720c */ /* 0x000fe20003f45270 */
[----:B------:R-:W-:Y:S01]  /*27c0*/  IMAD.MOV.U32 R12, RZ, RZ, 0x1 ;  /* 0x00000001ff0c7424 */ /* 0x000fe200078e00ff */
[----:B------:R-:W-:Y:S02]  /*27d0*/  CS2R R10, SRZ ;  /* 0x00000000000a7805 */ /* 0x000fe4000001ff00 */
[----:B------:R-:W-:Y:S01]  /*27e0*/  CS2R R8, SRZ ;  /* 0x0000000000087805 */ /* 0x000fe2000001ff00 */
[----:B------:R-:W-:Y:S01]  /*27f0*/  UMOV UR4, 0x400 ;  /* 0x0000040000047882 */ /* 0x000fe20000000000 */
[----:B------:R-:W-:Y:S01]  /*2800*/  UMOV UR6, URZ ;  /* 0x000000ff00067c82 */ /* 0x000fe20008000000 */
[----:B------:R-:W-:-:S12]  /*2810*/  ULEA UR37, UR37, UR4, 0x18 ;  /* 0x0000000425257291 */ /* 0x000fd8000f8ec0ff */
.L_x_48:
[----:B------:R-:W-:Y:S02]  /*2820*/  LEA R0, R8, UR37, 0x3 ;  /* 0x0000002508007c11 */ /* 0x000fe4000f8e18ff */
[----:B------:R-:W-:-:S03]  /*2830*/  SHF.L.U32 R5, R9, 0x1f, RZ ;  /* 0x0000001f09057819 */ /* 0x000fc600000006ff */
[----:B------:R-:W-:Y:S01]  /*2840*/  VIADD R4, R0, 0x110 ;  /* 0x0000011000047836 */ /* 0x000fe20000000000 */
[----:B------:R-:W1:Y:S02]  /*2850*/  SYNCS.PHASECHK.TRANS64.TRYWAIT P0, [R0+URZ+0x100], R5 ;  /* 0x00010005000075a7 */ /* 0x000e6400080011ff */
[----:B-1----:R-:W-:Y:S05]  /*2860*/  @!P0 BRA `(.L_x_45) ;  /* 0x0000004400e48947 */ /* 0x002fea0003800000 */
.L_x_117:
[----:B------:R-:W-:Y:S01]  /*2870*/  ULEA UR5, UR6, UR37, 0x3 ;  /* 0x0000002506057291 */ /* 0x000fe2000f8e18ff */
[----:B------:R-:W-:Y:S02]  /*2880*/  PRMT R4, RZ, 0x654, R4 ;  /* 0x00000654ff047816 */ /* 0x000fe40000000004 */
[----:B-1----:R-:W-:Y:S01]  /*2890*/  SHF.L.U32 R5, R12, 0x1f, RZ ;  /* 0x0000001f0c057819 */ /* 0x002fe200000006ff */
[----:B------:R-:W-:Y:S01]  /*28a0*/  UIADD3 UR4, UPT, UPT, UR5, 0xa0, URZ ;  /* 0x000000a005047890 */ /* 0x000fe2000fffe0ff */
[----:B------:R1:W-:Y:S05]  /*28b0*/  SYNCS.ARRIVE.TRANS64.RED.A1T0 RZ, [R4+URZ], RZ ;  /* 0x000000ff04ff79a7 */ /* 0x0003ea00081004ff */
[----:B------:R-:W-:Y:S01]  /*28c0*/  IMAD.U32 R7, RZ, RZ, UR4 ;  /* 0x00000004ff077e24 */ /* 0x000fe2000f8e00ff */
[----:B------:R-:W2:Y:S04]  /*28d0*/  SYNCS.PHASECHK.TRANS64.TRYWAIT P0, [UR5+0xb0], R5 ;  /* 0x0000b005ff0075a7 */ /* 0x000ea80008001105 */
[----:B------:R-:W-:Y:S01]  /*28e0*/  PRMT R6, R2, 0x654, R7 ;  /* 0x0000065402067816 */ /* 0x000fe20000000007 */
[----:B-1----:R-:W-:Y:S01]  /*28f0*/  @!P2 IMAD.MOV.U32 R4, RZ, RZ, 0x10 ;  /* 0x00000010ff04a424 */ /* 0x002fe200078e00ff */
[----:B--2---:R-:W-:Y:S06]  /*2900*/  @!P0 BRA `(.L_x_46) ;  /* 0x0000004400d08947 */ /* 0x004fec0003800000 */
.L_x_119:
[----:B------:R-:W-:Y:S01]  /*2910*/  ULEA UR4, UR6, UR37, 0x4 ;  /* 0x0000002506047291 */ /* 0x000fe2000f8e20ff */
[----:B------:R-:W-:Y:S01]  /*2920*/  SEL R3, R6, R3, !P2 ;  /* 0x0000000306037207 */ /* 0x000fe20005000000 */
[----:B------:R-:W-:Y:S01]  /*2930*/  UIADD3 UR5, UPT, UPT, UR5, 0xa0, URZ ;  /* 0x000000a005057890 */ /* 0x000fe2000fffe0ff */
[----:B-1----:R-:W-:Y:S01]  /*2940*/  LEA R0, R11, UR37, 0x3 ;  /* 0x000000250b007c11 */ /* 0x002fe2000f8e18ff */
[----:B------:R-:W-:Y:S01]  /*2950*/  UIADD3 UR4, UPT, UPT, UR4, 0x130, URZ ;  /* 0x0000013004047890 */ /* 0x000fe2000fffe0ff */
[----:B------:R-:W-:Y:S01]  /*2960*/  SHF.L.U32 R5, R10, 0x1f, RZ ;  /* 0x0000001f0a057819 */ /* 0x000fe200000006ff */
[----:B------:R1:W-:Y:S01]  /*2970*/  @!P2 SYNCS.ARRIVE.TRANS64.RED RZ, [R3+URZ], R4 ;  /* 0x0000000403ffa9a7 */ /* 0x0003e200080004ff */
[----:B------:R-:W-:Y:S01]  /*2980*/  UIADD3 UR6, UPT, UPT, UR6, 0x1, URZ ;  /* 0x0000000106067890 */ /* 0x000fe2000fffe0ff */
[----:B------:R-:W-:-:S03]  /*2990*/  VIADD R8, R8, 0x1 ;  /* 0x0000000108087836 */ /* 0x000fc60000000000 */
[----:B------:R-:W-:Y:S02]  /*29a0*/  UISETP.NE.AND UP0, UPT, UR6, 0x2, UPT ;  /* 0x000000020600788c */ /* 0x000fe4000bf05270 */
[----:B------:R-:W-:Y:S06]  /*29b0*/  UGETNEXTWORKID.BROADCAST [UR4], [UR5] ;  /* 0x00000000040073ca */ /* 0x000fec0008000100 */
[----:B------:R-:W-:Y:S01]  /*29c0*/  USEL UR4, URZ, 0x1, UP0 ;  /* 0x00000001ff047887 */ /* 0x000fe20008000000 */
[----:B------:R-:W-:Y:S01]  /*29d0*/  ISETP.NE.AND P0, PT, R8, 0x2, PT ;  /* 0x000000020800780c */ /* 0x000fe20003f05270 */
[----:B------:R-:W-:Y:S01]  /*29e0*/  USEL UR6, UR6, URZ, UP0 ;  /* 0x000000ff06067287 */ /* 0x000fe20008000000 */
[----:B------:R-:W2:Y:S03]  /*29f0*/  SYNCS.PHASECHK.TRANS64.TRYWAIT P1, [R0+URZ+0xa0], R5 ;  /* 0x0000a005000075a7 */ /* 0x000ea600080211ff */
[----:B------:R-:W-:Y:S01]  /*2a00*/  LOP3.LUT R12, R12, UR4, RZ, 0x3c, !PT ;  /* 0x000000040c0c7c12 */ /* 0x000fe2000f8e3cff */
[----:B-12---:R-:W-:Y:S07]  /*2a10*/  @!P1 BRA `(.L_x_47) ;  /* 0x0000004400a49947 */ /* 0x006fee0003800000 */
.L_x_120:
[C---:B------:R-:W-:Y:S01]  /*2a20*/  LEA R4, R11.reuse, UR37, 0x4 ;  /* 0x000000250b047c11 */ /* 0x040fe2000f8e20ff */
[----:B-1----:R-:W-:Y:S01]  /*2a30*/  VIADD R0, R0, 0xb0 ;  /* 0x000000b000007836 */ /* 0x002fe20000000000 */
[----:B------:R-:W-:Y:S01]  /*2a40*/  SEL R8, R8, RZ, P0 ;  /* 0x000000ff08087207 */ /* 0x000fe20000000000 */
[----:B------:R-:W-:-:S03]  /*2a50*/  VIADD R11, R11, 0x1 ;  /* 0x000000010b0b7836 */ /* 0x000fc60000000000 */
[----:B------:R-:W1:Y:S01]  /*2a60*/  LDS.128 R4, [R4+0x130] ;  /* 0x0001300004047984 */ /* 0x000e620000000c00 */
[----:B------:R-:W-:Y:S02]  /*2a70*/  PRMT R0, RZ, 0x654, R0 ;  /* 0x00000654ff007816 */ /* 0x000fe40000000000 */
[C---:B------:R-:W-:Y:S01]  /*2a80*/  ISETP.NE.AND P1, PT, R11.reuse, 0x2, PT ;  /* 0x000000020b00780c */ /* 0x040fe20003f25270 */
[----:B------:R-:W-:Y:S01]  /*2a90*/  @!PT LDS RZ, [RZ] ;  /* 0x00000000fffff984 */ /* 0x000fe20000000800 */
[----:B------:R-:W-:Y:S01]  /*2aa0*/  @!PT LDS RZ, [RZ] ;  /* 0x00000000fffff984 */ /* 0x000fe20000000800 */
[----:B------:R-:W-:Y:S01]  /*2ab0*/  @!PT LDS RZ, [RZ] ;  /* 0x00000000fffff984 */ /* 0x000fe20000000800 */
[----:B------:R-:W-:Y:S01]  /*2ac0*/  @!PT LDS RZ, [RZ] ;  /* 0x00000000fffff984 */ /* 0x000fe20000000800 */
[----:B------:R2:W-:Y:S06]  /*2ad0*/  MEMBAR.ALL.CTA ;  /* 0x0000000000007992 */ /* 0x0005ec0000008000 */
[----:B--2---:R-:W2:Y:S01]  /*2ae0*/  FENCE.VIEW.ASYNC.S ;  /* 0x00000000000073c6 */ /* 0x004ea20000000000 */
[----:B------:R-:W-:Y:S01]  /*2af0*/  SEL R11, R11, RZ, P1 ;  /* 0x000000ff0b0b7207 */ /* 0x000fe20000800000 */
[----:B--2---:R2:W-:Y:S01]  /*2b00*/  SYNCS.ARRIVE.TRANS64.RED.A1T0 RZ, [R0+URZ], RZ ;  /* 0x000000ff00ff79a7 */ /* 0x0045e200081004ff */
[----:B-1----:R-:W-:-:S02]  /*2b10*/  LOP3.LUT P3, RZ, R6, 0x1, RZ, 0xc0, !PT ;  /* 0x0000000106ff7812 */ /* 0x002fc4000786c0ff */
[----:B------:R-:W-:-:S04]  /*2b20*/  SEL R5, RZ, 0x1, P1 ;  /* 0x00000001ff057807 */ /* 0x000fc80000800000 */
[----:B------:R-:W-:Y:S02]  /*2b30*/  LOP3.LUT R10, R10, R5, RZ, 0x3c, !PT ;  /* 0x000000050a0a7212 */ /* 0x000fe400078e3cff */
[----:B--2---:R-:W-:-:S04]  /*2b40*/  SEL R0, RZ, 0x1, P0 ;  /* 0x00000001ff007807 */ /* 0x004fc80000000000 */
[----:B------:R-:W-:Y:S01]  /*2b50*/  LOP3.LUT R9, R9, R0, RZ, 0x3c, !PT ;  /* 0x0000000009097212 */ /* 0x000fe200078e3cff */
[----:B------:R-:W-:Y:S06]  /*2b60*/  @P3 BRA `(.L_x_48) ;  /* 0xfffffffc002c3947 */ /* 0x000fec000383ffff */
[----:B------:R-:W-:Y:S01]  /*2b70*/  ULEA UR5, UR6, UR37, 0x3 ;  /* 0x0000002506057291 */ /* 0x000fe2000f8e18ff */
[----:B------:R-:W-:-:S08]  /*2b80*/  SHF.L.U32 R3, R12, 0x1f, RZ ;  /* 0x0000001f0c037819 */ /* 0x000fd000000006ff */
[----:B------:R-:W1:Y:S02]  /*2b90*/  SYNCS.PHASECHK.TRANS64 P0, [UR5+0xb0], R3 ;  /* 0x0000b003ff0075a7 */ /* 0x000e640008001005 */
[----:B-1----:R-:W-:Y:S05]  /*2ba0*/  @P0 BRA `(.L_x_49) ;  /* 0x0000000000080947 */ /* 0x002fea0003800000 */
[----:B------:R-:W1:Y:S02]  /*2bb0*/  SYNCS.PHASECHK.TRANS64.TRYWAIT P0, [UR5+0xb0], R3 ;  /* 0x0000b003ff0075a7 */ /* 0x000e640008001105 */
[----:B-1----:R-:W-:Y:S05]  /*2bc0*/  @!P0 BRA `(.L_x_50) ;  /* 0x00000044004c8947 */ /* 0x002fea0003800000 */
.L_x_49:
[----:B------:R-:W-:-:S04]  /*2bd0*/  UIADD3 UR4, UPT, UPT, UR6, 0x1, URZ ;  /* 0x0000000106047890 */ /* 0x000fc8000fffe0ff */
[----:B------:R-:W-:-:S04]  /*2be0*/  UISETP.NE.AND UP0, UPT, UR4, 0x2, UPT ;  /* 0x000000020400788c */ /* 0x000fc8000bf05270 */
[----:B------:R-:W-:Y:S02]  /*2bf0*/  USEL UR7, URZ, 0x1, UP0 ;  /* 0x00000001ff077887 */ /* 0x000fe40008000000 */
[----:B------:R-:W-:-:S04]  /*2c00*/  USEL UR4, UR4, URZ, UP0 ;  /* 0x000000ff04047287 */ /* 0x000fc80008000000 */
[----:B------:R-:W-:Y:S01]  /*2c10*/  ULEA UR4, UR4, UR37, 0x3 ;  /* 0x0000002504047291 */ /* 0x000fe2000f8e18ff */
[----:B-1----:R-:W-:-:S04]  /*2c20*/  LOP3.LUT R3, R12, UR7, RZ, 0x3c, !PT ;  /* 0x000000070c037c12 */ /* 0x002fc8000f8e3cff */
[----:B------:R-:W-:-:S04]  /*2c30*/  SHF.L.U32 R0, R3, 0x1f, RZ ;  /* 0x0000001f03007819 */ /* 0x000fc800000006ff */
[----:B------:R-:W1:Y:S02]  /*2c40*/  SYNCS.PHASECHK.TRANS64 P0, [UR4+0xb0], R0 ;  /* 0x0000b000ff0075a7 */ /* 0x000e640008001004 */
[----:B-1----:R-:W-:Y:S05]  /*2c50*/  @P0 EXIT ;  /* 0x000000000000094d */ /* 0x002fea0003800000 */
[----:B------:R-:W-:Y:S02]  /*2c60*/  SHF.L.U32 R3, R3, 0x1f, RZ ;  /* 0x0000001f03037819 */ /* 0x000fe400000006ff */
[----:B------:R-:W-:-:S07]  /*2c70*/  MOV R0, UR4 ;  /* 0x0000000400007c02 */ /* 0x000fce0008000f00 */
.L_x_51:
[----:B-1----:R1:W2:Y:S02]  /*2c80*/  SYNCS.PHASECHK.TRANS64.TRYWAIT P0, [R0+URZ+0xb0], R3 ;  /* 0x0000b003000075a7 */ /* 0x0022a400080011ff */
[----:B--2---:R-:W-:Y:S05]  /*2c90*/  @!P0 NANOSLEEP.SYNCS 0x989680 ;  /* 0x009896800000895d */ /* 0x004fea0003900000 */
[----:B------:R-:W2:Y:S02]  /*2ca0*/  @!P0 SYNCS.PHASECHK.TRANS64 P0, [R0+URZ+0xb0], R3 ;  /* 0x0000b003000085a7 */ /* 0x000ea400080010ff */
[----:B--2---:R-:W-:Y:S05]  /*2cb0*/  @P0 EXIT ;  /* 0x000000000000094d */ /* 0x004fea0003800000 */
[----:B------:R-:W-:Y:S05]  /*2cc0*/  BRA `(.L_x_51) ;  /* 0xfffffffc00ec7947 */ /* 0x000fea000383ffff */
.L_x_44:
[----:B------:R-:W-:-:S09]  /*2cd0*/  UISETP.NE.AND UP1, UPT, UR8, URZ, UPT ;  /* 0x000000ff0800728c */ /* 0x000fd2000bf25270 */
[----:B------:R-:W-:Y:S05]  /*2ce0*/  BRA.U UP1, `(.L_x_52) ;  /* 0x0000000d01b47547 */ /* 0x000fea000b800000 */
[----:B------:R-:W-:Y:S01]  /*2cf0*/  UMOV UR4, 0x40 ;  /* 0x0000004000047882 */ /* 0x000fe20000000000 */
[----:B------:R-:W-:Y:S01]  /*2d00*/  NOP ;  /* 0x0000000000007918 */ /* 0x000fe20000000000 */
[----:B------:R-:W-:Y:S01]  /*2d10*/  ULEA UR4, UR37, UR4, 0x18 ;  /* 0x0000000425047291 */ /* 0x000fe2000f8ec0ff */
[----:B------:R-:W-:Y:S02]  /*2d20*/  UMOV UR5, 0x400 ;  /* 0x0000040000057882 */ /* 0x000fe40000000000 */
[----:B------:R-:W-:-:S06]  /*2d30*/  ULEA UR37, UR37, UR5, 0x18 ;  /* 0x0000000525257291 */ /* 0x000fcc000f8ec0ff */
[----:B------:R-:W1:Y:S02]  /*2d40*/  LDS.U8 R0, [UR4+0x1c] ;  /* 0x00001c04ff007984 */ /* 0x000e640008000000 */
[----:B-1----:R-:W-:-:S13]  /*2d50*/  ISETP.NE.AND P0, PT, R0, RZ, PT ;  /* 0x000000ff0000720c */ /* 0x002fda0003f05270 */
[----:B------:R-:W-:Y:S05]  /*2d60*/  @P0 BRA `(.L_x_53) ;  /* 0x0000000000580947 */ /* 0x000fea0003800000 */
[----:B------:R-:W-:-:S13]  /*2d70*/  ELECT P0, URZ, PT ;  /* 0x0000000000ff782f */ /* 0x000fda0003800000 */
[----:B------:R-:W-:Y:S05]  /*2d80*/  @!P0 BRA `(.L_x_54) ;  /* 0x0000000000608947 */ /* 0x000fea0003800000 */
[----:B------:R-:W-:Y:S01]  /*2d90*/  UMOV UR5, 0x10 ;  /* 0x0000001000057882 */ /* 0x000fe20000000000 */
[----:B------:R-:W-:Y:S01]  /*2da0*/  HFMA2 R0, -RZ, RZ, 0, 5.9604644775390625e-08 ;  /* 0x00000001ff007431 */ /* 0x000fe200000001ff */
[----:B------:R-:W-:-:S03]  /*2db0*/  MOV R2, 0xffff ;  /* 0x0000ffff00027802 */ /* 0x000fc60000000f00 */
[----:B------:R-:W-:Y:S04]  /*2dc0*/  DEPBAR.LE SB1, 0x36 ;  /* 0x00009d800000791a */ /* 0x000fe80000000000 */
[----:B------:R-:W1:Y:S02]  /*2dd0*/  UTCATOMSWS.FIND_AND_SET.ALIGN UP0, UR5, UR5 ;  /* 0x00000005000575e3 */ /* 0x000e640008000800 */
[----:B-1----:R-:W-:Y:S01]  /*2de0*/  MOV R3, UR5 ;  /* 0x0000000500037c02 */ /* 0x002fe20008000f00 */
[----:B------:R-:W-:Y:S06]  /*2df0*/  BRA.U UP0, `(.L_x_55) ;  /* 0x0000000100187547 */ /* 0x000fec000b800000 */
.L_x_56:
[----:B------:R-:W-:Y:S05]  /*2e00*/  NANOSLEEP 0x64 ;  /* 0x000000640000795d */ /* 0x000fea0003800000 */
[----:B------:R-:W-:-:S05]  /*2e10*/  UMOV UR5, 0x10 ;  /* 0x0000001000057882 */ /* 0x000fca0000000000 */
[----:B------:R-:W-:Y:S04]  /*2e20*/  DEPBAR.LE SB1, 0x36 ;  /* 0x00009d800000791a */ /* 0x000fe80000000000 */
[----:B------:R-:W1:Y:S02]  /*2e30*/  UTCATOMSWS.FIND_AND_SET.ALIGN UP0, UR5, UR5 ;  /* 0x00000005000575e3 */ /* 0x000e640008000800 */
[----:B-1----:R-:W-:Y:S01]  /*2e40*/  MOV R3, UR5 ;  /* 0x0000000500037c02 */ /* 0x002fe20008000f00 */
[----:B------:R-:W-:Y:S05]  /*2e50*/  BRA.U !UP0, `(.L_x_56) ;  /* 0xfffffffd08e87547 */ /* 0x000fea000b83ffff */
.L_x_55:
[-C--:B------:R-:W-:Y:S02]  /*2e60*/  SHF.L.U32 R2, R2, R3.reuse, RZ ;  /* 0x0000000302027219 */ /* 0x080fe400000006ff */
[----:B------:R-:W-:Y:S01]  /*2e70*/  SHF.L.U32 R0, R0, R3, RZ ;  /* 0x0000000300007219 */ /* 0x000fe200000006ff */
[----:B------:R-:W-:Y:S02]  /*2e80*/  IMAD.SHL.U32 R3, R3, 0x20, RZ ;  /* 0x0000002003037824 */ /* 0x000fe400078e00ff */
[----:B------:R1:W-:Y:S04]  /*2e90*/  ATOMS.OR RZ, [UR4+0x14], R2 ;  /* 0x00001402ffff798c */ /* 0x0003e8000b000004 */
[----:B------:R1:W-:Y:S04]  /*2ea0*/  ATOMS.OR RZ, [UR4+0x18], R0 ;  /* 0x00001800ffff798c */ /* 0x0003e8000b000004 */
[----:B------:R1:W-:Y:S01]  /*2eb0*/  STS [UR37+0x150], R3 ;  /* 0x00015003ff007988 */ /* 0x0003e20008000825 */
[----:B------:R-:W-:Y:S05]  /*2ec0*/  BRA `(.L_x_54) ;  /* 0x0000000000107947 */ /* 0x000fea0003800000 */
.L_x_53:
[----:B------:R-:W-:Y:S02]  /*2ed0*/  MOV R0, 0xffffffff ;  /* 0xffffffff00007802 */ /* 0x000fe40000000f00 */
[----:B------:R-:W-:-:S03]  /*2ee0*/  MOV R2, 0x2f10 ;  /* 0x00002f1000027802 */ /* 0x000fc60000000f00 */
[----:B------:R1:W-:Y:S04]  /*2ef0*/  STS [UR37+0x150], R0 ;  /* 0x00015000ff007988 */ /* 0x0003e80008000825 */
[----:B-1-3-5:R-:W-:Y:S05]  /*2f00*/  CALL.REL.NOINC `($__internal_1_$__cuda_sm10x_tcgen05_guardrail_trap_phase_invalid_during_alloc) ;  /* 0x0000004400c87944 */ /* 0x02afea0003c00000 */
.L_x_54:
[----:B------:R-:W-:Y:S05]  /*2f10*/  WARPSYNC.ALL ;  /* 0x0000000000007948 */ /* 0x000fea0003800000 */
[----:B------:R-:W2:Y:S01]  /*2f20*/  S2UR UR5, SR_CgaCtaId ;  /* 0x00000000000579c3 */ /* 0x000ea20000008800 */
[----:B------:R-:W-:Y:S01]  /*2f30*/  UMOV UR4, 0x400 ;  /* 0x0000040000047882 */ /* 0x000fe20000000000 */
[----:B------:R-:W-:-:S06]  /*2f40*/  NOP ;  /* 0x0000000000007918 */ /* 0x000fcc0000000000 */
[----:B------:R-:W-:Y:S06]  /*2f50*/  BAR.ARV 0x6, 0xa0 ;  /* 0x0182800000007b1d */ /* 0x000fec0000002000 */
[----:B------:R-:W4:Y:S01]  /*2f60*/  LDCU UR7, c[0x0][0x38c] ;  /* 0x00007180ff0777ac */ /* 0x000f220008000800 */
[----:B------:R-:W-:Y:S01]  /*2f70*/  IMAD.MOV.U32 R11, RZ, RZ, 0x1 ;  /* 0x00000001ff0b7424 */ /* 0x000fe200078e00ff */
[----:B------:R-:W-:Y:S01]  /*2f80*/  CS2R R8, SRZ ;  /* 0x0000000000087805 */ /* 0x000fe2000001ff00 */
[----:B------:R-:W-:Y:S01]  /*2f90*/  IMAD.MOV.U32 R10, RZ, RZ, RZ ;  /* 0x000000ffff0a7224 */ /* 0x000fe200078e00ff */
[----:B------:R-:W3:Y:S01]  /*2fa0*/  LDCU UR6, c[0x0][0x38c] ;  /* 0x00007180ff0677ac */ /* 0x000ee20008000800 */
[----:B------:R-:W-:Y:S01]  /*2fb0*/  UMOV UR15, URZ ;  /* 0x000000ff000f7c82 */ /* 0x000fe20008000000 */
[----:B------:R-:W-:Y:S01]  /*2fc0*/  UMOV UR14, URZ ;  /* 0x000000ff000e7c82 */ /* 0x000fe20008000000 */
[----:B--2---:R-:W-:Y:S01]  /*2fd0*/  ULEA UR5, UR5, UR4, 0x18 ;  /* 0x0000000405057291 */ /* 0x004fe2000f8ec0ff */
[----:B------:R-:W-:Y:S01]  /*2fe0*/  UMOV UR24, 0x0 ;  /* 0x0000000000187882 */ /* 0x000fe20000000000 */
[----:B------:R-:W-:-:S02]  /*2ff0*/  UMOV UR25, 0x8100490 ;  /* 0x0810049000197882 */ /* 0x000fc40000000000 */
[----:B------:R-:W-:Y:S02]  /*3000*/  UIADD3 UR10, UPT, UPT, UR5, 0x4400, URZ ;  /* 0x00004400050a7890 */ /* 0x000fe4000fffe0ff */
[----:B------:R-:W-:Y:S02]  /*3010*/  UIADD3 UR11, UPT, UPT, UR5, 0x24400, URZ ;  /* 0x00024400050b7890 */ /* 0x000fe4000fffe0ff */
[----:B----4-:R-:W-:Y:S01]  /*3020*/  UIADD3 UR7, UPT, UPT, UR7, 0x7f, URZ ;  /* 0x0000007f07077890 */ /* 0x010fe2000fffe0ff */
[----:B-1----:R-:W1:Y:S01]  /*3030*/  LDS R0, [UR5+0x150] ;  /* 0x00015005ff007984 */ /* 0x002e620008000800 */
[----:B------:R-:W-:Y:S02]  /*3040*/  USHF.R.U32.HI UR10, URZ, 0x4, UR10 ;  /* 0x00000004ff0a7899 */ /* 0x000fe4000801160a */
[----:B------:R-:W-:Y:S02]  /*3050*/  USHF.R.S32.HI UR4, URZ, 0x1f, UR7 ;  /* 0x0000001fff047899 */ /* 0x000fe40008011407 */
[----:B------:R-:W-:-:S02]  /*3060*/  USHF.R.U32.HI UR11, URZ, 0x4, UR11 ;  /* 0x00000004ff0b7899 */ /* 0x000fc4000801160b */
[----:B------:R-:W-:Y:S02]  /*3070*/  ULEA.HI UR4, UR4, UR7, URZ, 0x7 ;  /* 0x0000000704047291 */ /* 0x000fe4000f8f38ff */
[----:B------:R-:W-:Y:S02]  /*3080*/  ULOP3.LUT UR10, UR10, 0x3fff, URZ, 0xc0, !UPT ;  /* 0x00003fff0a0a7892 */ /* 0x000fe4000f8ec0ff */
[----:B------:R-:W-:Y:S02]  /*3090*/  USHF.R.S32.HI UR4, URZ, 0x7, UR4 ;  /* 0x00000007ff047899 */ /* 0x000fe40008011404 */
[----:B------:R-:W-:Y:S02]  /*30a0*/  ULOP3.LUT UR11, UR11, 0x3fff, URZ, 0xc0, !UPT ;  /* 0x00003fff0b0b7892 */ /* 0x000fe4000f8ec0ff */
[----:B------:R-:W-:Y:S01]  /*30b0*/  UISETP.LT.AND UP0, UPT, UR4, 0x1, UPT ;  /* 0x000000010400788c */ /* 0x000fe2000bf01270 */
[----:B------:R-:W-:Y:S01]  /*30c0*/  UMOV UR22, 0x0 ;  /* 0x0000000000167882 */ /* 0x000fe20000000000 */
[----:B------:R-:W-:-:S02]  /*30d0*/  UMOV UR23, 0x8100490 ;  /* 0x0810049000177882 */ /* 0x000fc40000000000 */
[----:B------:R-:W-:Y:S02]  /*30e0*/  USEL UR9, UR4, 0x1, !UP0 ;  /* 0x0000000104097887 */ /* 0x000fe4000c000000 */
[----:B------:R-:W-:Y:S02]  /*30f0*/  ULOP3.LUT UR10, UR10, 0x10000, URZ, 0xfc, !UPT ;  /* 0x000100000a0a7892 */ /* 0x000fe4000f8efcff */
[----:B------:R-:W-:Y:S02]  /*3100*/  ULOP3.LUT UR11, UR11, 0x10000, URZ, 0xfc, !UPT ;  /* 0x000100000b0b7892 */ /* 0x000fe4000f8efcff */
[----:B------:R-:W-:Y:S02]  /*3110*/  UIADD3 UR9, UPT, UPT, -UR9, URZ, URZ ;  /* 0x000000ff09097290 */ /* 0x000fe4000fffe1ff */
[----:B---3--:R-:W-:Y:S01]  /*3120*/  UISETP.GE.AND UP3, UPT, UR6, 0x1, UPT ;  /* 0x000000010600788c */ /* 0x008fe2000bf66270 */
[----:B------:R-:W-:Y:S01]  /*3130*/  UMOV UR20, 0x0 ;  /* 0x0000000000147882 */ /* 0x000fe20000000000 */
[----:B------:R-:W-:Y:S01]  /*3140*/  UMOV UR21, 0x8100490 ;  /* 0x0810049000157882 */ /* 0x000fe20000000000 */
[----:B------:R-:W-:Y:S01]  /*3150*/  UMOV UR18, 0x0 ;  /* 0x0000000000127882 */ /* 0x000fe20000000000 */
[----:B------:R-:W-:Y:S01]  /*3160*/  UMOV UR19, 0x8100490 ;  /* 0x0810049000137882 */ /* 0x000fe20000000000 */
[----:B-1----:R-:W-:-:S15]  /*3170*/  R2UR UR16, R0 ;  /* 0x00000000001072ca */ /* 0x002fde00000e0000 */
.L_x_63:
[----:B------:R-:W-:Y:S02]  /*3180*/  LEA R0, R10, UR5, 0x3 ;  /* 0x000000050a007c11 */ /* 0x000fe4000f8e18ff */
[----:B------:R-:W-:Y:S02]  /*3190*/  SHF.L.U32 R5, R9, 0x1f, RZ ;  /* 0x0000001f09057819 */ /* 0x000fe400000006ff */
[----:B------:R-:W-:Y:S01]  /*31a0*/  PLOP3.LUT P0, PT, PT, PT, UP3, 0x80, 0x8 ;  /* 0x000000000008781c */ /* 0x000fe20003f0f038 */
[----:B------:R-:W-:Y:S01]  /*31b0*/  VIADD R3, R0, 0xb0 ;  /* 0x000000b000037836 */ /* 0x000fe20000000000 */
[----:B-1----:R-:W1:Y:S02]  /*31c0*/  SYNCS.PHASECHK.TRANS64.TRYWAIT P1, [R0+URZ+0xa0], R5 ;  /* 0x0000a005000075a7 */ /* 0x002e6400080211ff */
[----:B-1-3--:R-:W-:Y:S09]  /*31d0*/  @!P1 BRA `(.L_x_57) ;  /* 0x0000003c00e09947 */ /* 0x00aff20003800000 */
.L_x_122:
[----:B------:R-:W-:Y:S01]  /*31e0*/  LEA R4, R10, UR5, 0x4 ;  /* 0x000000050a047c11 */ /* 0x000fe2000f8e20ff */
[----:B------:R-:W-:Y:S01]  /*31f0*/  @UP3 ULEA UR6, UR14, UR5, 0x3 ;  /* 0x000000050e063291 */ /* 0x000fe2000f8e18ff */
[----:B------:R-:W-:Y:S01]  /*3200*/  PLOP3.LUT P2, PT, PT, PT, PT, 0x80, 0x8 ;  /* 0x000000000008781c */ /* 0x000fe20003f4f070 */
[----:B------:R-:W-:Y:S01]  /*3210*/  ULEA UR7, UR15, UR5, 0x3 ;  /* 0x000000050f077291 */ /* 0x000fe2000f8e18ff */
[----:B------:R-:W-:Y:S01]  /*3220*/  PRMT R3, RZ, 0x654, R3 ;  /* 0x00000654ff037816 */ /* 0x000fe20000000003 */
[----:B------:R-:W-:Y:S01]  /*3230*/  ULEA UR8, UR15, UR16, 0x6 ;  /* 0x000000100f087291 */ /* 0x000fe2000f8e30ff */
[----:B-1----:R-:W1:Y:S01]  /*3240*/  LDS.128 R4, [R4+0x130] ;  /* 0x0001300004047984 */ /* 0x002e620000000c00 */
[----:B------:R-:W-:Y:S02]  /*3250*/  @P0 SHF.L.U32 R2, R8, 0x1f, RZ ;  /* 0x0000001f08020819 */ /* 0x000fe400000006ff */
[----:B------:R-:W-:Y:S01]  /*3260*/  SHF.L.U32 R0, R11, 0x1f, RZ ;  /* 0x0000001f0b007819 */ /* 0x000fe200000006ff */
[----:B------:R-:W-:Y:S01]  /*3270*/  @!PT LDS RZ, [RZ] ;  /* 0x00000000fffff984 */ /* 0x000fe20000000800 */
[----:B------:R-:W-:Y:S01]  /*3280*/  @!PT LDS RZ, [RZ] ;  /* 0x00000000fffff984 */ /* 0x000fe20000000800 */
[----:B------:R-:W-:Y:S01]  /*3290*/  @!PT LDS RZ, [RZ] ;  /* 0x00000000fffff984 */ /* 0x000fe20000000800 */
[----:B------:R-:W-:Y:S01]  /*32a0*/  @!PT LDS RZ, [RZ] ;  /* 0x00000000fffff984 */ /* 0x000fe20000000800 */
[----:B------:R2:W-:Y:S06]  /*32b0*/  MEMBAR.ALL.CTA ;  /* 0x0000000000007992 */ /* 0x0005ec0000008000 */
[----:B--2---:R-:W2:Y:S02]  /*32c0*/  FENCE.VIEW.ASYNC.S ;  /* 0x00000000000073c6 */ /* 0x004ea40000000000 */
[----:B--2---:R2:W-:Y:S01]  /*32d0*/  SYNCS.ARRIVE.TRANS64.RED.A1T0 RZ, [R3+URZ], RZ ;  /* 0x000000ff03ff79a7 */ /* 0x0045e200081004ff */
[----:B------:R2:W3:Y:S01]  /*32e0*/  @P0 SYNCS.PHASECHK.TRANS64.TRYWAIT P2, [UR6], R2 ;  /* 0x00000002ff0005a7 */ /* 0x0004e20008041106 */
[----:B-1----:R-:W-:Y:S01]  /*32f0*/  LOP3.LUT P1, RZ, R6, 0x1, RZ, 0xc0, !PT ;  /* 0x0000000106ff7812 */ /* 0x002fe2000782c0ff */
[----:B------:R-:W1:Y:S02]  /*3300*/  SYNCS.PHASECHK.TRANS64.TRYWAIT P0, [UR7+0xe0], R0 ;  /* 0x0000e000ff0075a7 */ /* 0x000e640008001107 */
[----:B-123--:R-:W-:Y:S10]  /*3310*/  @!P0 BRA `(.L_x_58) ;  /* 0x0000003c00a48947 */ /* 0x00eff40003800000 */
.L_x_124:
[----:B------:R-:W-:Y:S01]  /*3320*/  IADD3 R10, PT, PT, R10, 0x1, RZ ;  /* 0x000000010a0a7810 */ /* 0x000fe20007ffe0ff */
[----:B------:R-:W-:Y:S06]  /*3330*/  BRA.U !UP3, `(.L_x_59) ;  /* 0x000000010bc07547 */ /* 0x000fec000b800000 */
[----:B------:R-:W-:Y:S01]  /*3340*/  UPLOP3.LUT UP4, UPT, UPT, UPT, UPT, 0x40, 0x4 ;  /* 0x000000000004789c */ /* 0x000fe20003f8e870 */
[----:B------:R-:W-:Y:S01]  /*3350*/  UMOV UR13, UR9 ;  /* 0x00000009000d7c82 */ /* 0x000fe20008000000 */
[----:B------:R-:W-:Y:S01]  /*3360*/  UMOV UR12, UR4 ;  /* 0x00000004000c7c82 */ /* 0x000fe20008000000 */
[----:B------:R-:W-:-:S08]  /*3370*/  UMOV UR17, UR14 ;  /* 0x0000000e00117c82 */ /* 0x000fd00008000000 */
.L_x_62:
[----:B------:R-:W-:Y:S02]  /*3380*/  UIADD3 UR13, UPT, UPT, UR13, 0x1, URZ ;  /* 0x000000010d0d7890 */ /* 0x000fe4000fffe0ff */
[----:B--2---:R-:W-:Y:S02]  /*3390*/  ULEA UR6, UR17, UR5, 0x3 ;  /* 0x0000000511067291 */ /* 0x004fe4000f8e18ff */
[----:B------:R-:W-:Y:S01]  /*33a0*/  UISETP.NE.AND UP0, UPT, UR13, URZ, UPT ;  /* 0x000000ff0d00728c */ /* 0x000fe2000bf05270 */
[----:B---3--:R-:W-:Y:S10]  /*33b0*/  @P2 BRA `(.L_x_60) ;  /* 0x00000000000c2947 */ /* 0x008ff40003800000 */
[----:B-1----:R-:W-:Y:S04]  /*33c0*/  SHF.L.U32 R3, R8, 0x1f, RZ ;  /* 0x0000001f08037819 */ /* 0x002fe800000006ff */
[----:B------:R-:W1:Y:S02]  /*33d0*/  SYNCS.PHASECHK.TRANS64.TRYWAIT P0, [UR6], R3 ;  /* 0x00000003ff0075a7 */ /* 0x000e640008001106 */
[----:B-1----:R-:W-:Y:S05]  /*33e0*/  @!P0 BRA `(.L_x_61) ;  /* 0x0000003c00888947 */ /* 0x002fea0003800000 */
.L_x_60:
[----:B------:R-:W-:Y:S01]  /*33f0*/  UISETP.NE.AND UP1, UPT, UR12, 0x1, UPT ;  /* 0x000000010c00788c */ /* 0x000fe2000bf25270 */
[----:B------:R-:W-:Y:S01]  /*3400*/  PLOP3.LUT P2, PT, PT, PT, PT, 0x80, 0x8 ;  /* 0x000000000008781c */ /* 0x000fe20003f4f070 */
[----:B------:R-:W-:Y:S02]  /*3410*/  UIADD3 UR14, UPT, UPT, UR17, 0x1, URZ ;  /* 0x00000001110e7890 */ /* 0x000fe4000fffe0ff */
[----:B------:R-:W-:Y:S02]  /*3420*/  ULEA UR28, UR17, UR11, 0x9 ;  /* 0x0000000b111c7291 */ /* 0x000fe4000f8e48ff */
[----:B------:R-:W-:Y:S01]  /*3430*/  UISETP.NE.AND UP2, UPT, UR14, 0x8, UPT ;  /* 0x000000080e00788c */ /* 0x000fe2000bf45270 */
[----:B------:R-:W-:Y:S01]  /*3440*/  PLOP3.LUT P0, PT, PT, PT, UP1, 0x80, 0x8 ;  /* 0x000000000008781c */ /* 0x000fe20003f0f018 */
[----:B------:R-:W-:Y:S02]  /*3450*/  UIADD3 UR40, UPT, UPT, UR28, 0x2, URZ ;  /* 0x000000021c287890 */ /* 0x000fe4000fffe0ff */
[----:B------:R-:W-:Y:S02]  /*3460*/  USEL UR27, URZ, 0x1, UP2 ;  /* 0x00000001ff1b7887 */ /* 0x000fe40009000000 */
[----:B------:R-:W-:Y:S02]  /*3470*/  USEL UR14, UR14, URZ, UP2 ;  /* 0x000000ff0e0e7287 */ /* 0x000fe40009000000 */
[----:B------:R-:W-:Y:S02]  /*3480*/  UIADD3 UR36, UPT, UPT, UR28, 0x4, URZ ;  /* 0x000000041c247890 */ /* 0x000fe4000fffe0ff */
[----:B------:R-:W-:Y:S01]  /*3490*/  @UP1 ULEA UR26, UR14, UR5, 0x3 ;  /* 0x000000050e1a1291 */ /* 0x000fe2000f8e18ff */
[----:B------:R-:W-:Y:S01]  /*34a0*/  LOP3.LUT R8, R8, UR27, RZ, 0x3c, !PT ;  /* 0x0000001b08087c12 */ /* 0x000fe2000f8e3cff */
[----:B------:R-:W-:Y:S02]  /*34b0*/  UIADD3 UR32, UPT, UPT, UR28, 0x6, URZ ;  /* 0x000000061c207890 */ /* 0x000fe4000fffe0ff */
[----:B------:R-:W-:Y:S01]  /*34c0*/  UIADD3 UR6, UPT, UPT, UR6, 0x40, URZ ;  /* 0x0000004006067890 */ /* 0x000fe2000fffe0ff */
[----:B-1----:R-:W-:Y:S01]  /*34d0*/  @P0 SHF.L.U32 R0, R8, 0x1f, RZ ;  /* 0x0000001f08000819 */ /* 0x002fe200000006ff */
[----:B------:R-:W-:Y:S01]  /*34e0*/  UIADD3 UR12, UPT, UPT, UR12, -0x1, URZ ;  /* 0xffffffff0c0c7890 */ /* 0x000fe2000fffe0ff */
[----:B------:R-:W-:Y:S02]  /*34f0*/  UMOV UR29, 0x40004040 ;  /* 0x40004040001d7882 */ /* 0x000fe40000000000 */
[----:B------:R2:W3:Y:S01]  /*3500*/  @P0 SYNCS.PHASECHK.TRANS64.TRYWAIT P2, [UR26], R0 ;  /* 0x00000000ff0005a7 */ /* 0x0004e2000804111a */
[----:B------:R-:W-:Y:S01]  /*3510*/  ULEA UR26, UR17, UR10, 0xa ;  /* 0x0000000a111a7291 */ /* 0x000fe2000f8e50ff */
[----:B------:R-:W-:Y:S01]  /*3520*/  UMOV UR27, 0x40004040 ;  /* 0x40004040001b7882 */ /* 0x000fe20000000000 */
[----:B------:R-:W-:Y:S02]  /*3530*/  UMOV UR41, 0x40004040 ;  /* 0x4000404000297882 */ /* 0x000fe40000000000 */
[----:B------:R-:W-:Y:S02]  /*3540*/  UIADD3 UR38, UPT, UPT, UR26, 0x2, URZ ;  /* 0x000000021a267890 */ /* 0x000fe4000fffe0ff */
[----:B------:R-:W-:Y:S02]  /*3550*/  UIADD3 UR34, UPT, UPT, UR26, 0x4, URZ ;  /* 0x000000041a227890 */ /* 0x000fe4000fffe0ff */
[----:B------:R-:W-:Y:S01]  /*3560*/  UIADD3 UR30, UPT, UPT, UR26, 0x6, URZ ;  /* 0x000000061a1e7890 */ /* 0x000fe2000fffe0ff */
[----:B------:R2:W-:Y:S01]  /*3570*/  UTCQMMA gdesc[UR26], gdesc[UR28], tmem[UR8], tmem[UR24], idesc[UR25], UP4 ;  /* 0x00ff181c1a0075ea */ /* 0x0005e2000a000308 */
[----:B------:R-:W-:Y:S01]  /*3580*/  UPLOP3.LUT UP4, UPT, UPT, UPT, UPT, 0x80, 0x8 ;  /* 0x000000000008789c */ /* 0x000fe20003f8f070 */
[----:B------:R-:W-:Y:S01]  /*3590*/  UMOV UR39, 0x40004040 ;  /* 0x4000404000277882 */ /* 0x000fe20000000000 */
[----:B------:R-:W-:Y:S01]  /*35a0*/  UMOV UR37, 0x40004040 ;  /* 0x4000404000257882 */ /* 0x000fe20000000000 */
[----:B------:R2:W-:Y:S01]  /*35b0*/  UTCQMMA gdesc[UR38], gdesc[UR40], tmem[UR8], tmem[UR22], idesc[UR23], UPT ;  /* 0x00ff1628260075ea */ /* 0x0005e2000b800308 */
[----:B------:R-:W-:Y:S01]  /*35c0*/  UMOV UR35, 0x40004040 ;  /* 0x4000404000237882 */ /* 0x000fe20000000000 */
[----:B------:R-:W-:Y:S01]  /*35d0*/  UMOV UR33, 0x40004040 ;  /* 0x4000404000217882 */ /* 0x000fe20000000000 */
[----:B------:R-:W-:Y:S01]  /*35e0*/  UMOV UR31, 0x40004040 ;  /* 0x40004040001f7882 */ /* 0x000fe20000000000 */
[----:B------:R2:W-:Y:S01]  /*35f0*/  UTCQMMA gdesc[UR34], gdesc[UR36], tmem[UR8], tmem[UR20], idesc[UR21], UPT ;  /* 0x00ff1424220075ea */ /* 0x0005e2000b800308 */
[----:B------:R2:W-:Y:S01]  /*3600*/  UTCQMMA gdesc[UR30], gdesc[UR32], tmem[UR8], tmem[UR18], idesc[UR19], UPT ;  /* 0x00ff12201e0075ea */ /* 0x0005e2000b800308 */
[----:B------:R2:W-:Y:S01]  /*3610*/  UTCBAR [UR6], URZ ;  /* 0x000000ff060073e9 */ /* 0x0005e200080000ff */
[----:B------:R-:W-:Y:S01]  /*3620*/  UMOV UR17, UR14 ;  /* 0x0000000e00117c82 */ /* 0x000fe20008000000 */
[----:B------:R-:W-:Y:S05]  /*3630*/  BRA.U UP0, `(.L_x_62) ;  /* 0xfffffffd00507547 */ /* 0x000fea000b83ffff */
.L_x_59:
[----:B------:R-:W-:Y:S01]  /*3640*/  UIADD3 UR15, UPT, UPT, UR15, 0x1, URZ ;  /* 0x000000010f0f7890 */ /* 0x000fe2000fffe0ff */
[C---:B------:R-:W-:Y:S01]  /*3650*/  ISETP.NE.AND P0, PT, R10.reuse, 0x2, PT ;  /* 0x000000020a00780c */ /* 0x040fe20003f05270 */
[----:B------:R-:W-:Y:S02]  /*3660*/  UIADD3 UR7, UPT, UPT, UR7, 0xc0, URZ ;  /* 0x000000c007077890 */ /* 0x000fe4000fffe0ff */
[----:B------:R-:W-:Y:S01]  /*3670*/  UISETP.NE.AND UP0, UPT, UR15, 0x4, UPT ;  /* 0x000000040f00788c */ /* 0x000fe2000bf05270 */
[----:B-12---:R-:W-:Y:S02]  /*3680*/  SEL R0, RZ, 0x1, P0 ;  /* 0x00000001ff007807 */ /* 0x006fe40000000000 */
[----:B------:R-:W-:Y:S01]  /*3690*/  SEL R10, R10, RZ, P0 ;  /* 0x000000ff0a0a7207 */ /* 0x000fe20000000000 */
[----:B------:R-:W-:Y:S01]  /*36a0*/  USEL UR6, URZ, 0x1, UP0 ;  /* 0x00000001ff067887 */ /* 0x000fe20008000000 */
[----:B------:R-:W-:Y:S01]  /*36b0*/  LOP3.LUT R9, R9, R0, RZ, 0x3c, !PT ;  /* 0x0000000009097212 */ /* 0x000fe200078e3cff */
[----:B------:R-:W-:Y:S01]  /*36c0*/  USEL UR15, UR15, URZ, UP0 ;  /* 0x000000ff0f0f7287 */ /* 0x000fe20008000000 */
[----:B------:R1:W-:Y:S03]  /*36d0*/  UTCBAR [UR7], URZ ;  /* 0x000000ff070073e9 */ /* 0x0003e600080000ff */
[----:B------:R-:W-:Y:S01]  /*36e0*/  LOP3.LUT R11, R11, UR6, RZ, 0x3c, !PT ;  /* 0x000000060b0b7c12 */ /* 0x000fe2000f8e3cff */
[----:B------:R-:W-:Y:S07]  /*36f0*/  @P1 BRA `(.L_x_63) ;  /* 0xfffffff800a01947 */ /* 0x000fee000383ffff */
[----:B------:R-:W2:Y:S01]  /*3700*/  S2UR UR4, SR_CgaCtaId ;  /* 0x00000000000479c3 */ /* 0x000ea20000008800 */
[----:B------:R-:W-:Y:S01]  /*3710*/  ELECT P0, URZ, PT ;  /* 0x0000000000ff782f */ /* 0x000fe20003800000 */
[----:B------:R-:W-:Y:S01]  /*3720*/  IMAD.MOV.U32 R0, RZ, RZ, 0x1 ;  /* 0x00000001ff007424 */ /* 0x000fe200078e00ff */
[----:B------:R-:W-:Y:S01]  /*3730*/  UIADD3 UR5, UPT, UPT, UR5, 0xe0, URZ ;  /* 0x000000e005057890 */ /* 0x000fe2000fffe0ff */
[----:B------:R-:W-:Y:S01]  /*3740*/  SHF.L.U32 R3, R11, 0x1f, RZ ;  /* 0x0000001f0b037819 */ /* 0x000fe200000006ff */
[----:B------:R-:W-:-:S03]  /*3750*/  UMOV UR6, 0x40 ;  /* 0x0000004000067882 */ /* 0x000fc60000000000 */
[----:B------:R-:W-:Y:S01]  /*3760*/  UVIRTCOUNT.DEALLOC.SMPOOL 0x80 ;  /* 0x000000800000784c */ /* 0x000fe20000000000 */
[----:B--2---:R-:W-:Y:S02]  /*3770*/  ULEA UR4, UR4, UR6, 0x18 ;  /* 0x0000000604047291 */ /* 0x004fe4000f8ec0ff */
[----:B------:R-:W-:-:S07]  /*3780*/  ULEA UR6, UR15, UR5, 0x3 ;  /* 0x000000050f067291 */ /* 0x000fce000f8e18ff */
[----:B------:R2:W-:Y:S02]  /*3790*/  @P0 STS.U8 [UR4+0x1c], R0 ;  /* 0x00001c00ff000988 */ /* 0x0005e40008000004 */
[----:B------:R-:W4:Y:S02]  /*37a0*/  SYNCS.PHASECHK.TRANS64.TRYWAIT P0, [UR6], R3 ;  /* 0x00000003ff0075a7 */ /* 0x000f240008001106 */
[----:B--2-4-:R-:W-:Y:S05]  /*37b0*/  @!P0 BRA `(.L_x_64) ;  /* 0x0000003800ac8947 */ /* 0x014fea0003800000 */
.L_x_127:
[----:B-1----:R-:W-:-:S04]  /*37c0*/  UIADD3 UR7, UPT, UPT, UR15, 0x1, URZ ;  /* 0x000000010f077890 */ /* 0x002fc8000fffe0ff */
[----:B------:R-:W-:-:S04]  /*37d0*/  UISETP.NE.AND UP0, UPT, UR7, 0x4, UPT ;  /* 0x000000040700788c */ /* 0x000fc8000bf05270 */
[----:B------:R-:W-:Y:S02]  /*37e0*/  USEL UR8, URZ, 0x1, UP0 ;  /* 0x00000001ff087887 */ /* 0x000fe40008000000 */
[----:B------:R-:W-:-:S04]  /*37f0*/  USEL UR7, UR7, URZ, UP0 ;  /* 0x000000ff07077287 */ /* 0x000fc80008000000 */
[----:B------:R-:W-:Y:S01]  /*3800*/  ULEA UR6, UR7, UR5, 0x3 ;  /* 0x0000000507067291 */ /* 0x000fe2000f8e18ff */
[----:B------:R-:W-:-:S04]  /*3810*/  LOP3.LUT R2, R11, UR8, RZ, 0x3c, !PT ;  /* 0x000000080b027c12 */ /* 0x000fc8000f8e3cff */
[----:B--2---:R-:W-:-:S04]  /*3820*/  SHF.L.U32 R3, R2, 0x1f, RZ ;  /* 0x0000001f02037819 */ /* 0x004fc800000006ff */
[----:B------:R-:W1:Y:S02]  /*3830*/  SYNCS.PHASECHK.TRANS64.TRYWAIT P0, [UR6], R3 ;  /* 0x00000003ff0075a7 */ /* 0x000e640008001106 */
[----:B-1----:R-:W-:Y:S05]  /*3840*/  @!P0 BRA `(.L_x_65) ;  /* 0x0000003800a08947 */ /* 0x002fea0003800000 */
.L_x_129:
        /* <DEDUP_REMOVED lines=9> */
.L_x_131:
[----:B------:R-:W-:-:S04]  /*38e0*/  UIADD3 UR7, UPT, UPT, UR7, 0x1, URZ ;  /* 0x0000000107077890 */ /* 0x000fc8000fffe0ff */
[----:B------:R-:W-:-:S04]  /*38f0*/  UISETP.NE.AND UP0, UPT, UR7, 0x4, UPT ;  /* 0x000000040700788c */ /* 0x000fc8000bf05270 */
[----:B------:R-:W-:Y:S02]  /*3900*/  USEL UR6, URZ, 0x1, UP0 ;  /* 0x00000001ff067887 */ /* 0x000fe40008000000 */
[----:B------:R-:W-:-:S04]  /*3910*/  USEL UR7, UR7, URZ, UP0 ;  /* 0x000000ff07077287 */ /* 0x000fc80008000000 */
[----:B------:R-:W-:Y:S01]  /*3920*/  ULEA UR7, UR7, UR5, 0x3 ;  /* 0x0000000507077291 */ /* 0x000fe2000f8e18ff */
[----:B-1----:R-:W-:-:S04]  /*3930*/  LOP3.LUT R3, R2, UR6, RZ, 0x3c, !PT ;  /* 0x0000000602037c12 */ /* 0x002fc8000f8e3cff */
[----:B------:R-:W-:-:S04]  /*3940*/  SHF.L.U32 R3, R3, 0x1f, RZ ;  /* 0x0000001f03037819 */ /* 0x000fc800000006ff */
[----:B------:R-:W1:Y:S02]  /*3950*/  SYNCS.PHASECHK.TRANS64.TRYWAIT P0, [UR7], R3 ;  /* 0x00000003ff0075a7 */ /* 0x000e640008001107 */
[----:B-1----:R-:W-:Y:S05]  /*3960*/  @!P0 BRA `(.L_x_67) ;  /* 0x0000003800888947 */ /* 0x002fea0003800000 */
.L_x_133:
[----:B------:R-:W-:Y:S01]  /*3970*/  NOP ;  /* 0x0000000000007918 */ /* 0x000fe20000000000 */
[----:B-1----:R-:W1:Y:S01]  /*3980*/  LDS R0, [UR4+0x14] ;  /* 0x00001404ff007984 */ /* 0x002e620008000800 */
[----:B------:R-:W-:Y:S01]  /*3990*/  ULOP3.LUT UR6, UR16, 0xffff, URZ, 0xc0, !UPT ;  /* 0x0000ffff10067892 */ /* 0x000fe2000f8ec0ff */
[----:B------:R-:W-:Y:S01]  /*39a0*/  UMOV UR8, 0xffff ;  /* 0x0000ffff00087882 */ /* 0x000fe20000000000 */
[----:B------:R-:W-:Y:S02]  /*39b0*/  UMOV UR5, 0x1 ;  /* 0x0000000100057882 */ /* 0x000fe40000000000 */
[----:B------:R-:W-:-:S04]  /*39c0*/  USHF.R.U32.HI UR6, URZ, 0x5, UR6 ;  /* 0x00000005ff067899 */ /* 0x000fc80008011606 */
[----:B------:R-:W-:Y:S02]  /*39d0*/  USHF.L.U32 UR8, UR8, UR6, URZ ;  /* 0x0000000608087299 */ /* 0x000fe400080006ff */
[----:B------:R-:W-:-:S04]  /*39e0*/  USHF.L.U32 UR5, UR5, UR6, URZ ;  /* 0x0000000605057299 */ /* 0x000fc800080006ff */
[----:B-1----:R-:W-:-:S04]  /*39f0*/  LOP3.LUT R0, R0, UR8, RZ, 0xc0, !PT ;  /* 0x0000000800007c12 */ /* 0x002fc8000f8ec0ff */
[----:B------:R-:W-:-:S13]  /*3a00*/  ISETP.NE.AND P0, PT, R0, UR8, PT ;  /* 0x0000000800007c0c */ /* 0x000fda000bf05270 */
[----:B------:R-:W-:Y:S05]  /*3a10*/  @P0 BRA `(.L_x_68) ;  /* 0x0000000000580947 */ /* 0x000fea0003800000 */
[----:B------:R-:W1:Y:S02]  /*3a20*/  LDS R0, [UR4+0x18] ;  /* 0x00001804ff007984 */ /* 0x000e640008000800 */
[----:B-1----:R-:W-:-:S04]  /*3a30*/  LOP3.LUT R0, R0, UR5, RZ, 0xc0, !PT ;  /* 0x0000000500007c12 */ /* 0x002fc8000f8ec0ff */
[----:B------:R-:W-:-:S13]  /*3a40*/  ISETP.NE.AND P0, PT, R0, UR5, PT ;  /* 0x0000000500007c0c */ /* 0x000fda000bf05270 */
[----:B------:R-:W-:Y:S05]  /*3a50*/  @P0 BRA `(.L_x_69) ;  /* 0x00000000003c0947 */ /* 0x000fea0003800000 */
[----:B------:R-:W1:Y:S01]  /*3a60*/  S2R R2, SR_LANEID ;  /* 0x0000000000027919 */ /* 0x000e620000000000 */
[----:B------:R-:W-:Y:S01]  /*3a70*/  ULOP3.LUT UR8, URZ, UR8, URZ, 0x33, !UPT ;  /* 0x00000008ff087292 */ /* 0x000fe2000f8e33ff */
[----:B------:R-:W-:Y:S01]  /*3a80*/  LOP3.LUT R4, RZ, UR5, RZ, 0x33, !PT ;  /* 0x00000005ff047c12 */ /* 0x000fe2000f8e33ff */
[----:B------:R-:W-:Y:S02]  /*3a90*/  VOTEU.ANY UR7, UPT, PT ;  /* 0x0000000000077886 */ /* 0x000fe400038e0100 */
[----:B------:R-:W-:Y:S01]  /*3aa0*/  UFLO.U32 UR7, UR7 ;  /* 0x00000007000772bd */ /* 0x000fe200080e0000 */
[----:B------:R-:W2:Y:S01]  /*3ab0*/  REDUX UR5, R4 ;  /* 0x00000000040573c4 */ /* 0x000ea20000000000 */
[----:B------:R-:W-:-:S06]  /*3ac0*/  IMAD.U32 R0, RZ, RZ, UR8 ;  /* 0x00000008ff007e24 */ /* 0x000fcc000f8e00ff */
[----:B------:R4:W-:Y:S01]  /*3ad0*/  UTCATOMSWS.AND URZ, UR8 ;  /* 0x0000000800ff79e3 */ /* 0x0009e20008000000 */
[----:B------:R-:W3:Y:S01]  /*3ae0*/  REDUX UR6, R0 ;  /* 0x00000000000673c4 */ /* 0x000ee20000000000 */
[----:B-1----:R-:W-:Y:S01]  /*3af0*/  ISETP.EQ.U32.AND P0, PT, R2, UR7, PT ;  /* 0x0000000702007c0c */ /* 0x002fe2000bf02070 */
[----:B--2---:R-:W-:Y:S01]  /*3b00*/  IMAD.U32 R2, RZ, RZ, UR5 ;  /* 0x00000005ff027e24 */ /* 0x004fe2000f8e00ff */
[----:B---3--:R-:W-:-:S11]  /*3b10*/  MOV R3, UR6 ;  /* 0x0000000600037c02 */ /* 0x008fd60008000f00 */
[----:B------:R4:W-:Y:S04]  /*3b20*/  @P0 ATOMS.AND RZ, [UR4+0x14], R3 ;  /* 0x00001403ffff098c */ /* 0x0009e8000a800004 */
[----:B------:R4:W-:Y:S01]  /*3b30*/  @P0 ATOMS.AND RZ, [UR4+0x18], R2 ;  /* 0x00001802ffff098c */ /* 0x0009e2000a800004 */
[----:B------:R-:W-:Y:S05]  /*3b40*/  BRA `(.L_x_70) ;  /* 0x0000000000147947 */ /* 0x000fea0003800000 */
.L_x_69:
[----:B------:R-:W-:Y:S02]  /*3b50*/  MOV R2, 0x3b70 ;  /* 0x00003b7000027802 */ /* 0x000fe40000000f00 */
[----:B---3-5:R-:W-:Y:S05]  /*3b60*/  CALL.REL.NOINC `($__internal_0_$__cuda_sm10x_tcgen05_guardrail_trap_col_being_dealloced_not_returned_by_alloc) ;  /* 0x0000003800a47944 */ /* 0x028fea0003c00000 */
[----:B------:R-:W-:Y:S05]  /*3b70*/  BRA `(.L_x_70) ;  /* 0x0000000000087947 */ /* 0x000fea0003800000 */
.L_x_68:
[----:B------:R-:W-:Y:S02]  /*3b80*/  MOV R2, 0x3ba0 ;  /* 0x00003ba000027802 */ /* 0x000fe40000000f00 */
[----:B---3-5:R-:W-:Y:S05]  /*3b90*/  CALL.REL.NOINC `($__internal_2_$__cuda_sm10x_tcgen05_guardrail_trap_unallocated_columns_being_dealloced) ;  /* 0x0000003800b07944 */ /* 0x028fea0003c00000 */
.L_x_70:
[----:B------:R-:W-:Y:S01]  /*3ba0*/  NOP ;  /* 0x0000000000007918 */ /* 0x000fe20000000000 */
[----:B----4-:R-:W-:Y:S05]  /*3bb0*/  EXIT ;  /* 0x000000000000794d */ /* 0x010fea0003800000 */
.L_x_52:
[----:B------:R-:W-:-:S09]  /*3bc0*/  UISETP.NE.OR UP2, UPT, UR8, 0x3, !UP2 ;  /* 0x000000030800788c */ /* 0x000fd2000d745670 */
[----:B------:R-:W-:Y:S05]  /*3bd0*/  BRA.U UP2, `(.L_x_71) ;  /* 0x0000000902c87547 */ /* 0x000fea000b800000 */
[----:B------:R-:W1:Y:S01]  /*3be0*/  LDCU.64 UR6, c[0x0][0x888] ;  /* 0x00011100ff0677ac */ /* 0x000e620008000a00 */
[----:B------:R-:W2:Y:S01]  /*3bf0*/  LDC R0, c[0x0][0xb30] ;  /* 0x0002cc00ff007b82 */ /* 0x000ea20000000800 */
[----:B------:R-:W-:Y:S01]  /*3c00*/  IMAD.MOV.U32 R30, RZ, RZ, 0x1 ;  /* 0x00000001ff1e7424 */ /* 0x000fe200078e00ff */
[----:B------:R-:W-:Y:S01]  /*3c10*/  CS2R R28, SRZ ;  /* 0x00000000001c7805 */ /* 0x000fe2000001ff00 */
[----:B------:R-:W4:Y:S01]  /*3c20*/  LDCU.64 UR4, c[0x0][0x890] ;  /* 0x00011200ff0477ac */ /* 0x000f220008000a00 */
[----:B------:R-:W-:Y:S01]  /*3c30*/  IMAD.MOV.U32 R25, RZ, RZ, 0x2000 ;  /* 0x00002000ff197424 */ /* 0x000fe200078e00ff */
[----:B------:R-:W-:-:S03]  /*3c40*/  UMOV UR8, 0x400 ;  /* 0x0000040000087882 */ /* 0x000fc60000000000 */
[----:B------:R-:W3:Y:S01]  /*3c50*/  LDC R19, c[0x0][0x370] ;  /* 0x0000dc00ff137b82 */ /* 0x000ee20000000800 */
[----:B------:R-:W-:-:S07]  /*3c60*/  UPLOP3.LUT UP1, UPT, UPT, UPT, UPT, 0x40, 0x4 ;  /* 0x000000000004789c */ /* 0x000fce0003f2e870 */
[----:B------:R-:W3:Y:S01]  /*3c70*/  LDC R2, c[0x0][0xb0c] ;  /* 0x0002c300ff027b82 */ /* 0x000ee20000000800 */
[----:B-1----:R-:W-:Y:S02]  /*3c80*/  UISETP.NE.U32.AND UP2, UPT, UR6, URZ, UPT ;  /* 0x000000ff0600728c */ /* 0x002fe4000bf45070 */
[----:B------:R-:W-:Y:S02]  /*3c90*/  ULEA UR6, UR37, UR8, 0x18 ;  /* 0x0000000825067291 */ /* 0x000fe4000f8ec0ff */
[----:B------:R-:W-:Y:S02]  /*3ca0*/  UISETP.NE.AND.EX UP2, UPT, UR7, URZ, UPT, UP2 ;  /* 0x000000ff0700728c */ /* 0x000fe4000bf45320 */
[----:B------:R-:W-:Y:S01]  /*3cb0*/  UIADD3 UR7, UPT, UPT, UR6, 0x80, URZ ;  /* 0x0000008006077890 */ /* 0x000fe2000fffe0ff */
[----:B------:R-:W1:Y:S01]  /*3cc0*/  LDC R18, c[0x0][0xb20] ;  /* 0x0002c800ff127b82 */ /* 0x000e620000000800 */
[----:B----4-:R-:W-:Y:S01]  /*3cd0*/  UISETP.NE.U32.AND UP3, UPT, UR4, URZ, UPT ;  /* 0x000000ff0400728c */ /* 0x010fe2000bf65070 */
[----:B--2---:R-:W-:Y:S01]  /*3ce0*/  ISETP.NE.AND P1, PT, R0, 0x1, PT ;  /* 0x000000010000780c */ /* 0x004fe20003f25270 */
[----:B------:R-:W-:-:S02]  /*3cf0*/  UPRMT UR37, UR37, 0x654, UR7 ;  /* 0x0000065425257896 */ /* 0x000fc40008000007 */
[----:B------:R-:W-:-:S03]  /*3d00*/  UISETP.NE.AND.EX UP3, UPT, UR5, URZ, UPT, UP3 ;  /* 0x000000ff0500728c */ /* 0x000fc6000bf65330 */
[----:B------:R-:W2:Y:S08]  /*3d10*/  LDC.64 R32, c[0x0][0x348] ;  /* 0x0000d200ff207b82 */ /* 0x000eb00000000a00 */
[----:B------:R-:W4:Y:S08]  /*3d20*/  LDC.64 R16, c[0x0][0xb10] ;  /* 0x0002c400ff107b82 */ /* 0x000f300000000a00 */
[----:B------:R-:W1:Y:S08]  /*3d30*/  LDC.64 R6, c[0x0][0xb18] ;  /* 0x0002c600ff067b82 */ /* 0x000e700000000a00 */
[----:B------:R-:W1:Y:S08]  /*3d40*/  LDC.64 R4, c[0x0][0xb28] ;  /* 0x0002ca00ff047b82 */ /* 0x000e700000000a00 */
[----:B---3--:R-:W1:Y:S02]  /*3d50*/  LDC R24, c[0x0][0x374] ;  /* 0x0000dd00ff187b82 */ /* 0x008e640000000800 */
.L_x_79:
[C---:B------:R-:W-:Y:S02]  /*3d60*/  LEA R0, R29.reuse, UR6, 0x3 ;  /* 0x000000061d007c11 */ /* 0x040fe4000f8e18ff */
[----:B------:R-:W-:Y:S02]  /*3d70*/  SHF.L.U32 R3, R28, 0x1f, RZ ;  /* 0x0000001f1c037819 */ /* 0x000fe400000006ff */
[----:B------:R-:W-:Y:S02]  /*3d80*/  LEA R20, R29, UR6, 0x4 ;  /* 0x000000061d147c11 */ /* 0x000fe4000f8e20ff */
[----:B---3--:R-:W3:Y:S02]  /*3d90*/  SYNCS.PHASECHK.TRANS64.TRYWAIT P0, [R0+URZ+0xa0], R3 ;  /* 0x0000a003000075a7 */ /* 0x008ee400080011ff */
[----:B---3--:R-:W-:Y:S05]  /*3da0*/  @!P0 BRA `(.L_x_72) ;  /* 0x0000003400908947 */ /* 0x008fea0003800000 */
.L_x_134:
[----:B------:R-:W-:Y:S01]  /*3db0*/  ISETP.GE.AND P0, PT, R72, 0x1, PT ;  /* 0x000000014800780c */ /* 0x000fe20003f06270 */
[----:B------:R-:W1:Y:S01]  /*3dc0*/  LDS.128 R20, [R20+0x130] ;  /* 0x0001300014147984 */ /* 0x000e620000000c00 */
[----:B------:R-:W-:Y:S01]  /*3dd0*/  ISETP.NE.U32.AND P4, PT, RZ, UR4, PT ;  /* 0x00000004ff007c0c */ /* 0x000fe2000bf85070 */
[----:B---3--:R-:W-:Y:S01]  /*3de0*/  VIADD R0, R0, 0xb0 ;  /* 0x000000b000007836 */ /* 0x008fe20000000000 */
[----:B------:R-:W-:Y:S02]  /*3df0*/  SHF.L.U32 R26, R30, 0x1f, RZ ;  /* 0x0000001f1e1a7819 */ /* 0x000fe400000006ff */
[----:B------:R-:W-:Y:S02]  /*3e00*/  ISETP.NE.AND.EX P4, PT, RZ, UR5, PT, P4 ;  /* 0x00000005ff007c0c */ /* 0x000fe4000bf85340 */
[----:B------:R-:W-:Y:S01]  /*3e10*/  PRMT R0, RZ, 0x654, R0 ;  /* 0x00000654ff007816 */ /* 0x000fe20000000000 */
[----:B------:R-:W-:Y:S01]  /*3e20*/  @!PT LDS RZ, [RZ] ;  /* 0x00000000fffff984 */ /* 0x000fe20000000800 */
[----:B------:R-:W-:Y:S01]  /*3e30*/  @!PT LDS RZ, [RZ] ;  /* 0x00000000fffff984 */ /* 0x000fe20000000800 */
[----:B------:R-:W-:Y:S01]  /*3e40*/  @!PT LDS RZ, [RZ] ;  /* 0x00000000fffff984 */ /* 0x000fe20000000800 */
[----:B------:R-:W-:Y:S01]  /*3e50*/  @!PT LDS RZ, [RZ] ;  /* 0x00000000fffff984 */ /* 0x000fe20000000800 */
[----:B------:R3:W-:Y:S06]  /*3e60*/  MEMBAR.ALL.CTA ;  /* 0x0000000000007992 */ /* 0x0007ec0000008000 */
[----:B---3--:R-:W3:Y:S02]  /*3e70*/  FENCE.VIEW.ASYNC.S ;  /* 0x00000000000073c6 */ /* 0x008ee40000000000 */
[----:B---3--:R3:W-:Y:S01]  /*3e80*/  SYNCS.ARRIVE.TRANS64.RED.A1T0 RZ, [R0+URZ], RZ ;  /* 0x000000ff00ff79a7 */ /* 0x0087e200081004ff */
[----:B-1----:R-:W-:Y:S11]  /*3e90*/  LOP3.LUT P3, RZ, R22, 0x1, RZ, 0xc0, !PT ;  /* 0x0000000116ff7812 */ /* 0x002ff6000786c0ff */
[----:B------:R-:W-:Y:S02]  /*3ea0*/  @!UPT UIADD3 URZ, UPT, UPT, URZ, URZ, URZ ;  /* 0x000000fffffff290 */ /* 0x000fe4000fffe0ff */
[----:B------:R-:W-:Y:S02]  /*3eb0*/  @P3 MOV R13, R20 ;  /* 0x00000014000d3202 */ /* 0x000fe40000000f00 */
[----:B------:R-:W-:Y:S01]  /*3ec0*/  @P3 LOP3.LUT R8, R21, 0xffff, RZ, 0xc0, !PT ;  /* 0x0000ffff15083812 */ /* 0x000fe200078ec0ff */
[----:B---3--:R-:W-:Y:S06]  /*3ed0*/  @!P0 BRA `(.L_x_73) ;  /* 0x0000000000a48947 */ /* 0x008fec0003800000 */
[----:B------:R-:W-:Y:S01]  /*3ee0*/  IMAD.HI.U32 R31, R24, R7, RZ ;  /* 0x00000007181f7227 */ /* 0x000fe200078e00ff */
[----:B------:R-:W-:Y:S02]  /*3ef0*/  ISETP.NE.AND P0, PT, R6, 0x1, PT ;  /* 0x000000010600780c */ /* 0x000fe40003f05270 */
[----:B------:R-:W-:Y:S01]  /*3f00*/  ISETP.NE.AND P2, PT, R72, 0x1, PT ;  /* 0x000000014800780c */ /* 0x000fe20003f45270 */
[----:B----4-:R-:W-:Y:S01]  /*3f10*/  IMAD.HI.U32 R34, R19, R16, RZ ;  /* 0x0000001013227227 */ /* 0x010fe200078e00ff */
[----:B------:R-:W-:Y:S02]  /*3f20*/  SHF.R.U32.HI R31, RZ, R18, R31 ;  /* 0x00000012ff1f7219 */ /* 0x000fe4000001161f */
[----:B------:R-:W-:Y:S01]  /*3f30*/  ISETP.NE.AND P5, PT, R2, 0x1, PT ;  /* 0x000000010200780c */ /* 0x000fe20003fa5270 */
[----:B------:R-:W-:Y:S01]  /*3f40*/  IMAD.HI.U32 R36, R13, R16, RZ ;  /* 0x000000100d247227 */ /* 0x000fe200078e00ff */
[----:B------:R-:W-:Y:S02]  /*3f50*/  SHF.R.U32.HI R34, RZ, R17, R34 ;  /* 0x00000011ff227219 */ /* 0x000fe40000011622 */
[----:B------:R-:W-:Y:S01]  /*3f60*/  SEL R3, R24, R31, !P0 ;  /* 0x0000001f18037207 */ /* 0x000fe20004000000 */
[C---:B------:R-:W-:Y:S01]  /*3f70*/  IMAD.HI.U32 R31, R8.reuse, R7, RZ ;  /* 0x00000007081f7227 */ /* 0x040fe200078e00ff */
[----:B------:R-:W-:Y:S02]  /*3f80*/  SEL R11, R19, R34, !P5 ;  /* 0x00000022130b7207 */ /* 0x000fe40006800000 */
[----:B------:R-:W-:Y:S01]  /*3f90*/  SHF.R.U32.HI R36, RZ, R17, R36 ;  /* 0x00000011ff247219 */ /* 0x000fe20000011624 */
[----:B------:R-:W-:Y:S01]  /*3fa0*/  IMAD.HI.U32 R38, R3, R4, RZ ;  /* 0x0000000403267227 */ /* 0x000fe200078e00ff */
[----:B------:R-:W-:Y:S03]  /*3fb0*/  SHF.R.U32.HI R31, RZ, R18, R31 ;  /* 0x00000012ff1f7219 */ /* 0x000fe6000001161f */
[----:B------:R-:W-:Y:S01]  /*3fc0*/  IMAD.HI.U32 R34, R11, R4, RZ ;  /* 0x000000040b227227 */ /* 0x000fe200078e00ff */
[----:B------:R-:W-:Y:S02]  /*3fd0*/  @P2 SHF.R.U32.HI R3, RZ, R5, R38 ;  /* 0x00000005ff032219 */ /* 0x000fe40000011626 */
[----:B------:R-:W-:Y:S02]  /*3fe0*/  SEL R9, R8, R31, !P0 ;  /* 0x0000001f08097207 */ /* 0x000fe40004000000 */
[----:B------:R-:W-:Y:S01]  /*3ff0*/  @P2 SHF.R.U32.HI R11, RZ, R5, R34 ;  /* 0x00000005ff0b2219 */ /* 0x000fe20000011622 */
[C---:B------:R-:W-:Y:S01]  /*4000*/  IMAD R10, R72.reuse, R3, RZ ;  /* 0x00000003480a7224 */ /* 0x040fe200078e02ff */
[----:B------:R-:W-:Y:S01]  /*4010*/  SEL R3, R13, R36, !P5 ;  /* 0x000000240d037207 */ /* 0x000fe20006800000 */
[C---:B------:R-:W-:Y:S03]  /*4020*/  IMAD.HI.U32 R14, R9.reuse, R4, RZ ;  /* 0x00000004090e7227 */ /* 0x040fe600078e00ff */
[----:B------:R-:W-:Y:S01]  /*4030*/  ISETP.GE.AND P0, PT, R9, R10, PT ;  /* 0x0000000a0900720c */ /* 0x000fe20003f06270 */
[C---:B------:R-:W-:Y:S01]  /*4040*/  IMAD R12, R72.reuse, R11, RZ ;  /* 0x0000000b480c7224 */ /* 0x040fe200078e02ff */
[-C--:B------:R-:W-:Y:S04]  /*4050*/  SHF.R.U32.HI R14, RZ, R5.reuse, R14 ;  /* 0x00000005ff0e7219 */ /* 0x080fe8000001160e */
[----:B------:R-:W-:Y:S02]  /*4060*/  ISETP.GE.OR P0, PT, R3, R12, P0 ;  /* 0x0000000c0300720c */ /* 0x000fe40000706670 */
[----:B------:R-:W-:Y:S05]  /*4070*/  SEL R15, R9, R14, !P2 ;  /* 0x0000000e090f7207 */ /* 0x000fea0005000000 */
[----:B------:R-:W-:Y:S04]  /*4080*/  IMAD.MOV R14, RZ, RZ, -R15 ;  /* 0x000000ffff0e7224 */ /* 0x000fe800078e0a0f */
[----:B------:R-:W-:Y:S02]  /*4090*/  IMAD R14, R72, R14, R9 ;  /* 0x0000000e480e7224 */ /* 0x000fe400078e0209 */
[C---:B------:R-:W-:Y:S05]  /*40a0*/  @!P0 IMAD.HI.U32 R10, R3.reuse, R4, RZ ;  /* 0x00000004030a8227 */ /* 0x040fea00078e00ff */
[----:B------:R-:W-:Y:S04]  /*40b0*/  @!P0 SHF.R.U32.HI R10, RZ, R5, R10 ;  /* 0x00000005ff0a8219 */ /* 0x000fe8000001160a */
[----:B------:R-:W-:Y:S01]  /*40c0*/  @!P0 SEL R0, R3, R10, !P2 ;  /* 0x0000000a03008207 */ /* 0x000fe20005000000 */
[----:B------:R-:W-:Y:S03]  /*40d0*/  IMAD.MOV R10, RZ, RZ, -R3 ;  /* 0x000000ffff0a7224 */ /* 0x000fe600078e0a03 */
[----:B------:R-:W-:Y:S01]  /*40e0*/  @!P0 IADD3 R15, PT, PT, R15, -R0, RZ ;  /* 0x800000000f0f8210 */ /* 0x000fe20007ffe0ff */
[----:B------:R-:W-:Y:S01]  /*40f0*/  @!P0 IMAD R0, R11, R14, R0 ;  /* 0x0000000e0b008224 */ /* 0x000fe200078e0200 */
[----:B------:R-:W-:Y:S01]  /*4100*/  IADD3 R11, PT, PT, -R9, RZ, RZ ;  /* 0x000000ff090b7210 */ /* 0x000fe20007ffe1ff */
[----:B------:R-:W-:Y:S02]  /*4110*/  IMAD R13, R2, R10, R13 ;  /* 0x0000000a020d7224 */ /* 0x000fe400078e020d */
[----:B------:R-:W-:Y:S02]  /*4120*/  @!P0 IMAD R9, R15, R72, R3 ;  /* 0x000000480f098224 */ /* 0x000fe400078e0203 */
[----:B------:R-:W-:Y:S02]  /*4130*/  @!P0 IMAD.MOV.U32 R3, RZ, RZ, R0 ;  /* 0x000000ffff038224 */ /* 0x000fe400078e0000 */
[----:B------:R-:W-:Y:S02]  /*4140*/  IMAD R8, R6, R11, R8 ;  /* 0x0000000b06087224 */ /* 0x000fe400078e0208 */
[----:B------:R-:W-:Y:S02]  /*4150*/  IMAD R13, R3, R2, R13 ;  /* 0x00000002030d7224 */ /* 0x000fe400078e020d */
[----:B------:R-:W-:Y:S02]  /*4160*/  IMAD R8, R9, R6, R8 ;  /* 0x0000000609087224 */ /* 0x000fe400078e0208 */
.L_x_73:
[----:B------:R-:W-:Y:S05]  /*4170*/  BRA.U UP1, `(.L_x_74) ;  /* 0x0000000101107547 */ /* 0x000fea000b800000 */
[----:B------:R-:W-:Y:S04]  /*4180*/  MOV R0, UR13 ;  /* 0x0000000d00007c02 */ /* 0x000fe80008000f00 */
[----:B------:R-:W-:Y:S04]  /*4190*/  SHF.L.U32 R3, R0, 0x1f, RZ ;  /* 0x0000001f00037819 */ /* 0x000fe800000006ff */
[----:B------:R-:W1:Y:S02]  /*41a0*/  SYNCS.PHASECHK.TRANS64.TRYWAIT P0, [UR6+0x98], R3 ;  /* 0x00009803ff0075a7 */ /* 0x000e640008001106 */
[----:B-1----:R-:W-:Y:S05]  /*41b0*/  @!P0 BRA `(.L_x_75) ;  /* 0x0000003000a08947 */ /* 0x002fea0003800000 */
.L_x_74:
[----:B------:R-:W-:Y:S05]  /*41c0*/  BRA.U !UP3, `(.L_x_76) ;  /* 0x000000010b347547 */ /* 0x000fea000b800000 */
[----:B------:R-:W-:Y:S01]  /*41d0*/  UPLOP3.LUT UP0, UPT, UPT, UPT, UP2, 0x80, 0x8 ;  /* 0x000000000008789c */ /* 0x000fe20003f0f020 */
[----:B-1----:R-:W-:Y:S02]  /*41e0*/  HFMA2 R0, -RZ, RZ, 0, 5.9604644775390625e-08 ;  /* 0x00000001ff007431 */ /* 0x002fe400000001ff */
[----:B------:R-:W-:Y:S03]  /*41f0*/  IMAD.MOV.U32 R164, RZ, RZ, 0x1 ;  /* 0x00000001ffa47424 */ /* 0x000fe600078e00ff */
[----:B------:R-:W-:Y:S05]  /*4200*/  PLOP3.LUT P0, PT, PT, PT, UP0, 0x80, 0x8 ;  /* 0x000000000008781c */ /* 0x000fea0003f0f008 */
[----:B------:R-:W1:Y:S01]  /*4210*/  @UP0 LDCU.64 UR8, c[0x0][0x888] ;  /* 0x00011100ff0807ac */ /* 0x000e620008000a00 */
[----:B------:R-:W-:Y:S07]  /*4220*/  @UP0 UIMAD UR7, UR36, UR4, URZ ;  /* 0x00000004240702a4 */ /* 0x000fee000f8e02ff */
[----:B------:R-:W-:Y:S01]  /*4230*/  @!P0 PRMT R164, R0, 0x7610, R164 ;  /* 0x0000761000a48816 */ /* 0x000fe200000000a4 */
[----:B-1----:R-:W-:Y:S03]  /*4240*/  @UP0 UIMAD.WIDE UR8, UR7, 0x4, UR8 ;  /* 0x00000004070808a5 */ /* 0x002fe6000f8e0208 */
[----:B------:R-:W1:Y:S03]  /*4250*/  @!UP0 LDCU UR7, c[0x0][0x880] ;  /* 0x00011000ff0787ac */ /* 0x000e660008000800 */
[----:B------:R-:W-:Y:S01]  /*4260*/  IMAD.U32 R10, RZ, RZ, UR8 ;  /* 0x00000008ff0a7e24 */ /* 0x000fe2000f8e00ff */
[----:B------:R-:W-:Y:S05]  /*4270*/  MOV R11, UR9 ;  /* 0x00000009000b7c02 */ /* 0x000fea0008000f00 */
[----:B-----5:R3:W5:Y:S02]  /*4280*/  @P0 LDG.E R81, desc[UR40][R10.64] ;  /* 0x000000280a510981 */ /* 0x020764000c1e1900 */
[----:B-1-3--:R-:W-:Y:S07]  /*4290*/  @!P0 IMAD.U32 R81, RZ, RZ, UR7 ;  /* 0x00000007ff518e24 */ /* 0x00afee000f8e00ff */
.L_x_76:
[----:B-----5:R-:W-:Y:S01]  /*42a0*/  @!P4 FSETP.EQ.AND P5, PT, R81, RZ, PT ;  /* 0x000000ff5100c20b */ /* 0x020fe20003fa2000 */
[----:B------:R-:W-:Y:S01]  /*42b0*/  @!UPT UIADD3 URZ, UPT, UPT, URZ, URZ, URZ ;  /* 0x000000fffffff290 */ /* 0x000fe2000fffe0ff */
[----:B------:R-:W-:Y:S11]  /*42c0*/  @!P4 BRA `(.L_x_77) ;  /* 0x000000000014c947 */ /* 0x000ff60003800000 */
[----:B------:R-:W-:Y:S02]  /*42d0*/  LOP3.LUT P0, RZ, R164, 0xff, RZ, 0xc0, !PT ;  /* 0x000000ffa4ff7812 */ /* 0x000fe4000780c0ff */
[----:B------:R-:W-:Y:S04]  /*42e0*/  PLOP3.LUT P5, PT, PT, PT, UP0, 0x80, 0x8 ;  /* 0x000000000008781c */ /* 0x000fe80003faf008 */
[----:B------:R-:W-:Y:S07]  /*42f0*/  PLOP3.LUT P5, PT, P5, PT, PT, 0x8, 0x80 ;  /* 0x000000000080781c */ /* 0x000fee0002fae170 */
[----:B------:R-:W-:Y:S11]  /*4300*/  @P0 FSETP.EQ.AND P5, PT, R81, RZ, PT ;  /* 0x000000ff5100020b */ /* 0x000ff60003fa2000 */
[----:B------:R-:W-:Y:S02]  /*4310*/  @!UPT UIADD3 URZ, UPT, UPT, URZ, URZ, URZ ;  /* 0x000000fffffff290 */ /* 0x000fe4000fffe0ff */
.L_x_77:
[----:B------:R-:W3:Y:S01]  /*4320*/  SYNCS.PHASECHK.TRANS64.TRYWAIT P4, [UR6+0x88], R26 ;  /* 0x0000881aff0075a7 */ /* 0x000ee20008081106 */
[----:B------:R-:W-:Y:S01]  /*4330*/  @P3 SHF.R.U32.HI R27, RZ, 0x10, R21 ;  /* 0x00000010ff1b3819 */ /* 0x000fe20000011615 */
[----:B------:R-:W-:Y:S01]  /*4340*/  VIADD R29, R29, 0x1 ;  /* 0x000000011d1d7836 */ /* 0x000fe20000000000 */
[----:B------:R-:W5:Y:S08]  /*4350*/  LDC.64 R14, c[0x0][0xb10] ;  /* 0x0002c400ff0e7b82 */ /* 0x000f700000000a00 */
[----:B------:R-:W2:Y:S08]  /*4360*/  LDC.64 R10, c[0x0][0xb18] ;  /* 0x0002c600ff0a7b82 */ /* 0x000eb00000000a00 */
[----:B-1----:R-:W1:Y:S08]  /*4370*/  @!P1 LDC R0, c[0x0][0xb20] ;  /* 0x0002c800ff009b82 */ /* 0x002e700000000800 */
[----:B------:R-:W4:Y:S01]  /*4380*/  @!P1 LDC R3, c[0x0][0xb0c] ;  /* 0x0002c300ff039b82 */ /* 0x000f220000000800 */
[----:B-----5:R-:W-:Y:S05]  /*4390*/  @!P1 IMAD.HI.U32 R14, R13, R14, RZ ;  /* 0x0000000e0d0e9227 */ /* 0x020fea00078e00ff */
[----:B------:R-:W-:Y:S01]  /*43a0*/  @!P1 SHF.R.U32.HI R14, RZ, R15, R14 ;  /* 0x0000000fff0e9219 */ /* 0x000fe2000001160e */
[----:B--2---:R-:W-:Y:S01]  /*43b0*/  @!P1 IMAD.HI.U32 R11, R8, R11, RZ ;  /* 0x0000000b080b9227 */ /* 0x004fe200078e00ff */
[----:B------:R-:W-:Y:S04]  /*43c0*/  @!P1 ISETP.NE.AND P0, PT, R10, 0x1, PT ;  /* 0x000000010a00980c */ /* 0x000fe80003f05270 */
[----:B-1----:R-:W-:Y:S02]  /*43d0*/  @!P1 SHF.R.U32.HI R9, RZ, R0, R11 ;  /* 0x00000000ff099219 */ /* 0x002fe4000001160b */
[----:B----4-:R-:W-:Y:S02]  /*43e0*/  @!P1 ISETP.NE.AND P2, PT, R3, 0x1, PT ;  /* 0x000000010300980c */ /* 0x010fe40003f45270 */
[----:B------:R-:W-:Y:S02]  /*43f0*/  @!P1 SEL R9, R8, R9, !P0 ;  /* 0x0000000908099207 */ /* 0x000fe40004000000 */
[----:B------:R-:W-:Y:S02]  /*4400*/  ELECT P0, URZ, PT ;  /* 0x0000000000ff782f */ /* 0x000fe40003800000 */
[----:B------:R-:W-:Y:S05]  /*4410*/  @!P1 SEL R14, R13, R14, !P2 ;  /* 0x0000000e0d0e9207 */ /* 0x000fea0005000000 */
[----:B------:R-:W-:Y:S02]  /*4420*/  @!P1 IMAD.IADD R0, R9, 0x1, -R14 ;  /* 0x0000000109009824 */ /* 0x000fe400078e0a0e */
[----:B------:R-:W-:Y:S02]  /*4430*/  @!P1 IMAD.IADD R9, R14, 0x1, -R9 ;  /* 0x000000010e099824 */ /* 0x000fe400078e0a09 */
[----:B------:R-:W-:Y:S02]  /*4440*/  @!P1 IMAD R13, R0, R3, R13 ;  /* 0x00000003000d9224 */ /* 0x000fe400078e020d */
[----:B------:R-:W-:Y:S01]  /*4450*/  @!P1 IMAD R8, R9, R10, R8 ;  /* 0x0000000a09089224 */ /* 0x000fe200078e0208 */
[----:B---3--:R-:W-:Y:S06]  /*4460*/  @!P4 BRA `(.L_x_78) ;  /* 0x00000030000cc947 */ /* 0x008fec0003800000 */
.L_x_137:
[----:B------:R-:W-:Y:S01]  /*4470*/  PLOP3.LUT P5, PT, P5, P0, PT, 0xf2, 0x2f ;  /* 0x00000000002f781c */ /* 0x000fe20002fa1e72 */
[----:B------:R-:W-:Y:S01]  /*4480*/  UMOV UR14, 0x0 ;  /* 0x00000000000e7882 */ /* 0x000fe20000000000 */
[----:B------:R-:W-:Y:S01]  /*4490*/  LOP3.LUT R30, R30, 0x1, RZ, 0x3c, !PT ;  /* 0x000000011e1e7812 */ /* 0x000fe200078e3cff */
[----:B------:R-:W-:Y:S01]  /*44a0*/  UMOV UR15, 0x10000000 ;  /* 0x10000000000f7882 */ /* 0x000fe20000000000 */
[----:B------:R-:W-:Y:S01]  /*44b0*/  UMOV UR12, UR36 ;  /* 0x00000024000c7c82 */ /* 0x000fe20008000000 */
[----:B------:R-:W-:Y:S08]  /*44c0*/  @P3 R2UR UR36, R27 ;  /* 0x000000001b2432ca */ /* 0x000ff000000e0000 */
[----:B-1----:R-:W-:Y:S01]  /*44d0*/  @!P5 IADD3 R3, P0, PT, R32, 0x580, RZ ;  /* 0x000005802003d810 */ /* 0x002fe20007f1e0ff */
[----:B------:R-:W-:Y:S01]  /*44e0*/  @!P5 IMAD.SHL.U32 R155, R155, 0x40, RZ ;  /* 0x000000409b9bd824 */ /* 0x000fe200078e00ff */
[----:B------:R-:W-:Y:S01]  /*44f0*/  VOTEU.ALL UP1, P5 ;  /* 0x0000000000ff7886 */ /* 0x000fe20002820000 */
[----:B------:R-:W-:Y:S01]  /*4500*/  @!P5 IMAD.SHL.U32 R165, R165, 0x80, RZ ;  /* 0x00000080a5a5d824 */ /* 0x000fe200078e00ff */
[----:B------:R-:W-:Y:S01]  /*4510*/  @!P5 R2UR UR8, R3 ;  /* 0x000000000308d2ca */ /* 0x000fe200000e0000 */
[----:B------:R-:W-:Y:S01]  /*4520*/  @!P5 IMAD.X R0, RZ, RZ, R33, P0 ;  /* 0x000000ffff00d224 */ /* 0x000fe200000e0621 */
[----:B------:R-:W-:Y:S01]  /*4530*/  @!P5 R2UR UR10, R155 ;  /* 0x000000009b0ad2ca */ /* 0x000fe200000e0000 */
[----:B------:R-:W-:Y:S01]  /*4540*/  @!UP1 UIADD3 UR9, UPT, UPT, UR6, 0x80, URZ ;  /* 0x0000008006099890 */ /* 0x000fe2000fffe0ff */
[----:B------:R-:W-:Y:S01]  /*4550*/  @!P5 R2UR UR11, R165 ;  /* 0x00000000a50bd2ca */ /* 0x000fe200000e0000 */
[----:B------:R-:W-:Y:S01]  /*4560*/  IMAD.IADD R155, R8, 0x1, R143 ;  /* 0x00000001089b7824 */ /* 0x000fe200078e028f */
[----:B------:R-:W-:Y:S01]  /*4570*/  @!P5 R2UR UR7, R0 ;  /* 0x000000000007d2ca */ /* 0x000fe200000e0000 */
[----:B------:R-:W-:Y:S01]  /*4580*/  IMAD.IADD R165, R13, 0x1, R154 ;  /* 0x000000010da57824 */ /* 0x000fe200078e029a */
[C---:B------:R-:W-:Y:S04]  /*4590*/  ISETP.NE.AND P0, PT, R29.reuse, 0x2, PT ;  /* 0x000000021d00780c */ /* 0x040fe80003f05270 */
[----:B------:R-:W-:Y:S01]  /*45a0*/  SEL R3, RZ, 0x1, P0 ;  /* 0x00000001ff037807 */ /* 0x000fe20000000000 */
[----:B------:R-:W-:Y:S01]  /*45b0*/  IMAD.U32 R10, RZ, RZ, UR8 ;  /* 0x00000008ff0a7e24 */ /* 0x000fe2000f8e00ff */
[----:B------:R-:W-:Y:S01]  /*45c0*/  @!UP1 UIADD3 UR8, UPT, UPT, UR6, 0x200, URZ ;  /* 0x0000020006089890 */ /* 0x000fe2000fffe0ff */
[----:B------:R-:W-:Y:S01]  /*45d0*/  SEL R29, R29, RZ, P0 ;  /* 0x000000ff1d1d7207 */ /* 0x000fe20000000000 */
[----:B------:R-:W-:Y:S01]  /*45e0*/  VOTEU.ALL UP1, P5 ;  /* 0x0000000000ff7886 */ /* 0x000fe20002820000 */
[----:B------:R-:W-:Y:S02]  /*45f0*/  LOP3.LUT R28, R28, R3, RZ, 0x3c, !PT ;  /* 0x000000031c1c7212 */ /* 0x000fe400078e3cff */
[----:B------:R-:W-:Y:S01]  /*4600*/  IMAD.U32 R11, RZ, RZ, UR7 ;  /* 0x00000007ff0b7e24 */ /* 0x000fe2000f8e00ff */
[----:B------:R-:W-:Y:S04]  /*4610*/  @!P5 R2UR UR16, R10 ;  /* 0x000000000a10d2ca */ /* 0x000fe800000e0000 */
[----:B------:R-:W-:Y:S11]  /*4620*/  @!P5 R2UR UR17, R11 ;  /* 0x000000000b11d2ca */ /* 0x000ff600000e0000 */
[----:B------:R-:W-:Y:S02]  /*4630*/  @!UPT UIADD3 URZ, UPT, UPT, URZ, URZ, URZ ;  /* 0x000000fffffff290 */ /* 0x000fe4000fffe0ff */
[----:B------:R3:W-:Y:S01]  /*4640*/  @!UP1 UTMALDG.3D [UR8], [UR16], desc[UR14] ;  /* 0x00000e08100095b4 */ /* 0x0007e20008011000 */
[----:B------:R3:W-:Y:S01]  /*4650*/  @!P5 SYNCS.ARRIVE.TRANS64.RED.A0TR RZ, [UR6+0x80], R25 ;  /* 0x00008019ffffd9a7 */ /* 0x0007e20008300406 */
[----:B------:R-:W-:Y:S01]  /*4660*/  UPLOP3.LUT UP1, UPT, UPT, UPT, UPT, 0x80, 0x8 ;  /* 0x000000000008789c */ /* 0x000fe20003f2f070 */
[----:B------:R-:W-:Y:S01]  /*4670*/  SYNCS.ARRIVE.TRANS64.RED.A1T0 RZ, [UR37], RZ ;  /* 0x000000ffffff79a7 */ /* 0x000fe20008100425 */
[----:B------:R-:W-:Y:S09]  /*4680*/  @P3 BRA `(.L_x_79) ;  /* 0xfffffff400b43947 */ /* 0x000ff2000383ffff */
[----:B------:R-:W-:Y:S07]  /*4690*/  MOV R0, UR6 ;  /* 0x0000000600007c02 */ /* 0x000fee0008000f00 */
.L_x_80:
[----:B-1----:R-:W-:-:S04]  /*46a0*/  SHF.L.U32 R3, R30, 0x1f, RZ ;  /* 0x0000001f1e037819 */ /* 0x002fc800000006ff */
[----:B------:R1:W2:Y:S03]  /*46b0*/  SYNCS.PHASECHK.TRANS64.TRYWAIT P0, [R0+URZ+0x88], R3 ;  /* 0x00008803000075a7 */ /* 0x0002a600080011ff */
[----:B--2---:R-:W-:Y:S05]  /*46c0*/  @!P0 NANOSLEEP.SYNCS 0x989680 ;  /* 0x009896800000895d */ /* 0x004fea0003900000 */
[----:B------:R-:W2:Y:S02]  /*46d0*/  @!P0 SYNCS.PHASECHK.TRANS64 P0, [R0+URZ+0x88], R3 ;  /* 0x00008803000085a7 */ /* 0x000ea400080010ff */
[----:B--23--:R-:W-:Y:S05]  /*46e0*/  @P0 EXIT ;  /* 0x000000000000094d */ /* 0x00cfea0003800000 */
[----:B------:R-:W-:Y:S05]  /*46f0*/  BRA `(.L_x_80) ;  /* 0xfffffffc00e87947 */ /* 0x000fea000383ffff */
.L_x_71:
[----:B------:R-:W-:-:S06]  /*4700*/  UISETP.GE.AND UP1, UPT, UR8, 0x4, UPT ;  /* 0x000000040800788c */ /* 0x000fcc000bf26270 */
[----:B------:R-:W-:-:S13]  /*4710*/  PLOP3.LUT P0, PT, PT, PT, UP1, 0x80, 0x8 ;  /* 0x000000000008781c */ /* 0x000fda0003f0f018 */
[----:B------:R-:W-:Y:S05]  /*4720*/  @!P0 EXIT ;  /* 0x000000000000894d */ /* 0x000fea0003800000 */
[----:B------:R-:W-:Y:S01]  /*4730*/  BAR.SYNC.DEFER_BLOCKING 0x6, 0xa0 ;  /* 0x0182800000007b1d */ /* 0x000fe20000010000 */
[C---:B------:R-:W-:Y:S02]  /*4740*/  IMAD.SHL.U32 R3, R166.reuse, 0x40, RZ ;  /* 0x00000040a6037824 */ /* 0x040fe400078e00ff */
[----:B------:R-:W-:Y:S02]  /*4750*/  HFMA2 R76, -RZ, RZ, 0, 0 ;  /* 0x00000000ff4c7431 */ /* 0x000fe400000001ff */
[C---:B------:R-:W-:Y:S01]  /*4760*/  IMAD.SHL.U32 R168, R166.reuse, 0x8, RZ ;  /* 0x00000008a6a87824 */ /* 0x040fe200078e00ff */
[----:B------:R-:W-:Y:S01]  /*4770*/  CS2R R174, SRZ ;  /* 0x0000000000ae7805 */ /* 0x000fe2000001ff00 */
[----:B------:R-:W-:Y:S01]  /*4780*/  IMAD.U32 R79, R166, 0x10000, RZ ;  /* 0x00010000a64f7824 */ /* 0x000fe200078e00ff */
[----:B------:R-:W-:Y:S01]  /*4790*/  UMOV UR43, 0x400 ;  /* 0x00000400002b7882 */ /* 0x000fe20000000000 */
[----:B------:R-:W-:Y:S01]  /*47a0*/  LOP3.LUT R5, R3, 0x180, RZ, 0xc0, !PT ;  /* 0x0000018003057812 */ /* 0x000fe200078ec0ff */
[----:B------:R-:W-:Y:S01]  /*47b0*/  ULEA UR43, UR37, UR43, 0x18 ;  /* 0x0000002b252b7291 */ /* 0x000fe2000f8ec0ff */
[----:B------:R-:W1:Y:S01]  /*47c0*/  LDC R167, c[0x0][0x370] ;  /* 0x0000dc00ffa77b82 */ /* 0x000e620000000800 */
[----:B------:R-:W-:Y:S01]  /*47d0*/  LOP3.LUT R79, R79, 0x600000, RZ, 0xc0, !PT ;  /* 0x006000004f4f7812 */ /* 0x000fe200078ec0ff */
[----:B------:R-:W-:Y:S01]  /*47e0*/  IMAD.MOV.U32 R181, RZ, RZ, RZ ;  /* 0x000000ffffb57224 */ /* 0x000fe200078e00ff */
[----:B------:R-:W-:Y:S01]  /*47f0*/  LOP3.LUT R168, R5, 0x30, R168, 0xf8, !PT ;  /* 0x0000003005a87812 */ /* 0x000fe200078ef8a8 */
[----:B------:R-:W-:Y:S01]  /*4800*/  UIADD3 UR4, UPT, UPT, UR43, 0x2200, URZ ;  /* 0x000022002b047890 */ /* 0x000fe2000fffe0ff */
[----:B------:R-:W-:Y:S01]  /*4810*/  IMAD.MOV.U32 R173, RZ, RZ, RZ ;  /* 0x000000ffffad7224 */ /* 0x000fe200078e00ff */
[----:B------:R-:W2:Y:S01]  /*4820*/  LDCU.64 UR46, c[0x0][0x348] ;  /* 0x00006900ff2e77ac */ /* 0x000ea20008000a00 */
[----:B------:R-:W-:Y:S01]  /*4830*/  LOP3.LUT R168, R168, 0x1e40, R3, 0xf8, !PT ;  /* 0x00001e40a8a87812 */ /* 0x000fe200078ef803 */
[----:B------:R-:W4:Y:S01]  /*4840*/  LDC R74, c[0x0][0xb0c] ;  /* 0x0002c300ff4a7b82 */ /* 0x000f220000000800 */
[----:B------:R-:W-:Y:S01]  /*4850*/  IMAD.SHL.U32 R3, R166, 0x10, RZ ;  /* 0x00000010a6037824 */ /* 0x000fe200078e00ff */
[----:B------:R-:W-:Y:S01]  /*4860*/  MOV R179, UR4 ;  /* 0x0000000400b37c02 */ /* 0x000fe20008000f00 */
[----:B------:R-:W1:Y:S03]  /*4870*/  LDCU.64 UR38, c[0x0][0x888] ;  /* 0x00011100ff2677ac */ /* 0x000e660008000a00 */
[C---:B------:R-:W-:Y:S01]  /*4880*/  LOP3.LUT R5, R3.reuse, 0x20, RZ, 0xc0, !PT ;  /* 0x0000002003057812 */ /* 0x040fe200078ec0ff */
[----:B------:R-:W3:Y:S01]  /*4890*/  LDS R0, [UR43+0x150] ;  /* 0x0001502bff007984 */ /* 0x000ee20008000800 */
[----:B------:R-:W1:Y:S01]  /*48a0*/  LDC R170, c[0x0][0xb20] ;  /* 0x0002c800ffaa7b82 */ /* 0x000e620000000800 */
[----:B------:R-:W-:Y:S01]  /*48b0*/  LOP3.LUT R3, R3, 0x40, RZ, 0xc0, !PT ;  /* 0x0000004003037812 */ /* 0x000fe200078ec0ff */
[----:B------:R-:W-:-:S06]  /*48c0*/  UIADD3 UR42, UPT, UPT, UR43, 0x200, URZ ;  /* 0x000002002b2a7890 */ /* 0x000fcc000fffe0ff */
[----:B------:R-:W1:Y:S08]  /*48d0*/  LDC R73, c[0x0][0xb30] ;  /* 0x0002cc00ff497b82 */ /* 0x000e700000000800 */
[----:B------:R-:W1:Y:S08]  /*48e0*/  LDC.64 R152, c[0x0][0xb10] ;  /* 0x0002c400ff987b82 */ /* 0x000e700000000a00 */
[----:B------:R-:W1:Y:S08]  /*48f0*/  LDC.64 R70, c[0x0][0xb18] ;  /* 0x0002c600ff467b82 */ /* 0x000e700000000a00 */
[----:B------:R-:W1:Y:S01]  /*4900*/  LDC.64 R148, c[0x0][0x888] ;  /* 0x00022200ff947b82 */ /* 0x000e620000000a00 */
[----:B---3--:R-:W-:-:S07]  /*4910*/  IMAD.IADD R79, R0, 0x1, R79 ;  /* 0x00000001004f7824 */ /* 0x008fce00078e024f */
[----:B------:R-:W3:Y:S01]  /*4920*/  LDC.64 R68, c[0x0][0xb28] ;  /* 0x0002ca00ff447b82 */ /* 0x000ee20000000a00 */
[----:B------:R-:W-:-:S05]  /*4930*/  VIADD R0, R168, UR43 ;  /* 0x0000002ba8007c36 */ /* 0x000fca0008000000 */
[--C-:B------:R-:W-:Y:S02]  /*4940*/  IADD3 R178, PT, PT, -R5, 0x200, R0.reuse ;  /* 0x0000020005b27810 */ /* 0x100fe40007ffe100 */
[----:B------:R-:W1:Y:S01]  /*4950*/  LDC.64 R150, c[0x0][0x890] ;  /* 0x00022400ff967b82 */ /* 0x000e620000000a00 */
[----:B------:R-:W-:Y:S02]  /*4960*/  IADD3 R177, PT, PT, -R3, 0x200, R0 ;  /* 0x0000020003b17810 */ /* 0x000fe40007ffe100 */
[----:B------:R-:W-:-:S05]  /*4970*/  IMAD.IADD R176, R178, 0x1, -R3 ;  /* 0x00000001b2b07824 */ /* 0x000fca00078e0a03 */
[----:B------:R-:W1:Y:S08]  /*4980*/  LDC.64 R146, c[0x0][0x8b0] ;  /* 0x00022c00ff927b82 */ /* 0x000e700000000a00 */
[----:B------:R-:W1:Y:S08]  /*4990*/  LDC.64 R144, c[0x0][0x8a8] ;  /* 0x00022a00ff907b82 */ /* 0x000e700000000a00 */
[----:B--2-4-:R-:W1:Y:S02]  /*49a0*/  LDC R172, c[0x0][0x374] ;  /* 0x0000dd00ffac7b82 */ /* 0x014e640000000800 */
.L_x_98:
[C---:B------:R-:W-:Y:S02]  /*49b0*/  LEA R0, R181.reuse, UR43, 0x3 ;  /* 0x0000002bb5007c11 */ /* 0x040fe4000f8e18ff */
[----:B------:R-:W-:Y:S02]  /*49c0*/  SHF.L.U32 R3, R174, 0x1f, RZ ;  /* 0x0000001fae037819 */ /* 0x000fe400000006ff */
[----:B------:R-:W-:Y:S02]  /*49d0*/  LEA R16, R181, UR43, 0x4 ;  /* 0x0000002bb5107c11 */ /* 0x000fe4000f8e20ff */
[----:B--2---:R-:W2:Y:S02]  /*49e0*/  SYNCS.PHASECHK.TRANS64.TRYWAIT P0, [R0+URZ+0xa0], R3 ;  /* 0x0000a003000075a7 */ /* 0x004ea400080011ff */
[----:B-12---:R-:W-:Y:S05]  /*49f0*/  @!P0 BRA `(.L_x_81) ;  /* 0x0000002800c08947 */ /* 0x006fea0003800000 */
.L_x_138:
[----:B------:R-:W4:Y:S01]  /*4a00*/  LDC.64 R12, c[0x0][0xb10] ;  /* 0x0002c400ff0c7b82 */ /* 0x000f220000000a00 */
[----:B------:R-:W3:Y:S01]  /*4a10*/  LDS.128 R16, [R16+0x130] ;  /* 0x0001300010107984 */ /* 0x000ee20000000c00 */
[----:B-1----:R-:W-:Y:S01]  /*4a20*/  ISETP.NE.AND P1, PT, R73, 0x1, PT ;  /* 0x000000014900780c */ /* 0x002fe20003f25270 */
[----:B--2---:R-:W-:Y:S01]  /*4a30*/  VIADD R0, R0, 0xb0 ;  /* 0x000000b000007836 */ /* 0x004fe20000000000 */
[----:B------:R-:W-:Y:S04]  /*4a40*/  ISETP.GE.AND P0, PT, R72, 0x1, PT ;  /* 0x000000014800780c */ /* 0x000fe80003f06270 */
[----:B------:R-:W1:Y:S01]  /*4a50*/  LDC.64 R10, c[0x0][0xb18] ;  /* 0x0002c600ff0a7b82 */ /* 0x000e620000000a00 */
[----:B------:R-:W-:Y:S01]  /*4a60*/  PRMT R0, RZ, 0x654, R0 ;  /* 0x00000654ff007816 */ /* 0x000fe20000000000 */
[----:B------:R-:W-:Y:S01]  /*4a70*/  @!PT LDS RZ, [RZ] ;  /* 0x00000000fffff984 */ /* 0x000fe20000000800 */
[----:B------:R-:W-:Y:S01]  /*4a80*/  @!PT LDS RZ, [RZ] ;  /* 0x00000000fffff984 */ /* 0x000fe20000000800 */
[----:B------:R-:W-:Y:S01]  /*4a90*/  @!PT LDS RZ, [RZ] ;  /* 0x00000000fffff984 */ /* 0x000fe20000000800 */
[----:B------:R-:W-:Y:S01]  /*4aa0*/  @!PT LDS RZ, [RZ] ;  /* 0x00000000fffff984 */ /* 0x000fe20000000800 */
[----:B------:R2:W-:Y:S06]  /*4ab0*/  MEMBAR.ALL.CTA ;  /* 0x0000000000007992 */ /* 0x0005ec0000008000 */
[----:B--2---:R-:W2:Y:S01]  /*4ac0*/  FENCE.VIEW.ASYNC.S ;  /* 0x00000000000073c6 */ /* 0x004ea20000000000 */
[----:B------:R-:W1:Y:S08]  /*4ad0*/  @!P1 LDC R14, c[0x0][0xb20] ;  /* 0x0002c800ff0e9b82 */ /* 0x000e700000000800 */
[----:B------:R-:W1:Y:S01]  /*4ae0*/  @!P1 LDC R9, c[0x0][0xb0c] ;  /* 0x0002c300ff099b82 */ /* 0x000e620000000800 */
[----:B--2---:R2:W-:Y:S01]  /*4af0*/  SYNCS.ARRIVE.TRANS64.RED.A1T0 RZ, [R0+URZ], RZ ;  /* 0x000000ff00ff79a7 */ /* 0x0045e200081004ff */
[----:B---3--:R-:W-:Y:S04]  /*4b00*/  LOP3.LUT P4, RZ, R18, 0x1, RZ, 0xc0, !PT ;  /* 0x0000000112ff7812 */ /* 0x008fe8000788c0ff */
[----:B------:R-:W-:Y:S09]  /*4b10*/  P2R R180, PR, RZ, 0x10 ;  /* 0x00000010ffb47803 */ /* 0x000ff20000000000 */
[----:B------:R-:W-:Y:S02]  /*4b20*/  @P4 MOV R77, R16 ;  /* 0x00000010004d4202 */ /* 0x000fe40000000f00 */
[----:B------:R-:W-:Y:S01]  /*4b30*/  @P4 LOP3.LUT R75, R17, 0xffff, RZ, 0xc0, !PT ;  /* 0x0000ffff114b4812 */ /* 0x000fe200078ec0ff */
[----:B--2-4-:R-:W-:Y:S06]  /*4b40*/  @!P0 BRA `(.L_x_82) ;  /* 0x0000000000a48947 */ /* 0x014fec0003800000 */
[----:B------:R-:W-:Y:S01]  /*4b50*/  IMAD.HI.U32 R21, R172, R71, RZ ;  /* 0x00000047ac157227 */ /* 0x000fe200078e00ff */
[----:B------:R-:W-:Y:S02]  /*4b60*/  ISETP.NE.AND P0, PT, R70, 0x1, PT ;  /* 0x000000014600780c */ /* 0x000fe40003f05270 */
[----:B------:R-:W-:Y:S01]  /*4b70*/  ISETP.NE.AND P2, PT, R72, 0x1, PT ;  /* 0x000000014800780c */ /* 0x000fe20003f45270 */
[----:B------:R-:W-:Y:S01]  /*4b80*/  IMAD.HI.U32 R20, R167, R152, RZ ;  /* 0x00000098a7147227 */ /* 0x000fe200078e00ff */
[----:B------:R-:W-:Y:S02]  /*4b90*/  SHF.R.U32.HI R21, RZ, R170, R21 ;  /* 0x000000aaff157219 */ /* 0x000fe40000011615 */
[----:B------:R-:W-:Y:S01]  /*4ba0*/  ISETP.NE.AND P3, PT, R74, 0x1, PT ;  /* 0x000000014a00780c */ /* 0x000fe20003f65270 */
[----:B------:R-:W-:Y:S01]  /*4bb0*/  IMAD.HI.U32 R24, R77, R152, RZ ;  /* 0x000000984d187227 */ /* 0x000fe200078e00ff */
[----:B------:R-:W-:Y:S02]  /*4bc0*/  SHF.R.U32.HI R20, RZ, R153, R20 ;  /* 0x00000099ff147219 */ /* 0x000fe40000011614 */
[----:B------:R-:W-:Y:S01]  /*4bd0*/  SEL R3, R172, R21, !P0 ;  /* 0x00000015ac037207 */ /* 0x000fe20004000000 */
[----:B------:R-:W-:Y:S01]  /*4be0*/  IMAD.HI.U32 R21, R75, R71, RZ ;  /* 0x000000474b157227 */ /* 0x000fe200078e00ff */
[----:B------:R-:W-:Y:S02]  /*4bf0*/  SEL R7, R167, R20, !P3 ;  /* 0x00000014a7077207 */ /* 0x000fe40005800000 */
[----:B------:R-:W-:Y:S01]  /*4c00*/  SHF.R.U32.HI R24, RZ, R153, R24 ;  /* 0x00000099ff187219 */ /* 0x000fe20000011618 */
[-C--:B------:R-:W-:Y:S04]  /*4c10*/  IMAD.HI.U32 R20, R3, R68.reuse, RZ ;  /* 0x0000004403147227 */ /* 0x080fe800078e00ff */
[----:B------:R-:W-:Y:S01]  /*4c20*/  IMAD.HI.U32 R22, R7, R68, RZ ;  /* 0x0000004407167227 */ /* 0x000fe200078e00ff */
[-C--:B------:R-:W-:Y:S02]  /*4c30*/  @P2 SHF.R.U32.HI R3, RZ, R69.reuse, R20 ;  /* 0x00000045ff032219 */ /* 0x080fe40000011614 */
[----:B------:R-:W-:Y:S02]  /*4c40*/  SHF.R.U32.HI R20, RZ, R170, R21 ;  /* 0x000000aaff147219 */ /* 0x000fe40000011615 */
[----:B------:R-:W-:Y:S01]  /*4c50*/  @P2 SHF.R.U32.HI R7, RZ, R69, R22 ;  /* 0x00000045ff072219 */ /* 0x000fe20000011616 */
[C---:B------:R-:W-:Y:S01]  /*4c60*/  IMAD R2, R72.reuse, R3, RZ ;  /* 0x0000000348027224 */ /* 0x040fe200078e02ff */
[----:B------:R-:W-:Y:S02]  /*4c70*/  SEL R5, R75, R20, !P0 ;  /* 0x000000144b057207 */ /* 0x000fe40004000000 */
[----:B------:R-:W-:Y:S01]  /*4c80*/  SEL R3, R77, R24, !P3 ;  /* 0x000000184d037207 */ /* 0x000fe20005800000 */
[----:B------:R-:W-:Y:S01]  /*4c90*/  IMAD R4, R72, R7, RZ ;  /* 0x0000000748047224 */ /* 0x000fe200078e02ff */
[C---:B------:R-:W-:Y:S01]  /*4ca0*/  ISETP.GE.AND P0, PT, R5.reuse, R2, PT ;  /* 0x000000020500720c */ /* 0x040fe20003f06270 */
[----:B------:R-:W-:Y:S03]  /*4cb0*/  IMAD.HI.U32 R6, R5, R68, RZ ;  /* 0x0000004405067227 */ /* 0x000fe600078e00ff */
[----:B------:R-:W-:Y:S01]  /*4cc0*/  ISETP.GE.OR P0, PT, R3, R4, P0 ;  /* 0x000000040300720c */ /* 0x000fe20000706670 */
[----:B------:R-:W-:Y:S01]  /*4cd0*/  IMAD.MOV R4, RZ, RZ, -R3 ;  /* 0x000000ffff047224 */ /* 0x000fe200078e0a03 */
[-C--:B------:R-:W-:Y:S03]  /*4ce0*/  SHF.R.U32.HI R6, RZ, R69.reuse, R6 ;  /* 0x00000045ff067219 */ /* 0x080fe60000011606 */
[----:B------:R-:W-:Y:S01]  /*4cf0*/  IMAD R77, R74, R4, R77 ;  /* 0x000000044a4d7224 */ /* 0x000fe200078e024d */
[----:B------:R-:W-:Y:S05]  /*4d00*/  SEL R15, R5, R6, !P2 ;  /* 0x00000006050f7207 */ /* 0x000fea0005000000 */
[----:B------:R-:W-:Y:S02]  /*4d10*/  IMAD.MOV R6, RZ, RZ, -R15 ;  /* 0x000000ffff067224 */ /* 0x000fe400078e0a0f */
[C---:B------:R-:W-:Y:S04]  /*4d20*/  @!P0 IMAD.HI.U32 R2, R3.reuse, R68, RZ ;  /* 0x0000004403028227 */ /* 0x040fe800078e00ff */
[----:B------:R-:W-:Y:S01]  /*4d30*/  IMAD R6, R72, R6, R5 ;  /* 0x0000000648067224 */ /* 0x000fe200078e0205 */
[----:B------:R-:W-:Y:S04]  /*4d40*/  @!P0 SHF.R.U32.HI R2, RZ, R69, R2 ;  /* 0x00000045ff028219 */ /* 0x000fe80000011602 */
[----:B------:R-:W-:Y:S02]  /*4d50*/  @!P0 SEL R0, R3, R2, !P2 ;  /* 0x0000000203008207 */ /* 0x000fe40005000000 */
[----:B------:R-:W-:Y:S02]  /*4d60*/  IADD3 R2, PT, PT, -R5, RZ, RZ ;  /* 0x000000ff05027210 */ /* 0x000fe40007ffe1ff */
[----:B------:R-:W-:Y:S01]  /*4d70*/  @!P0 IADD3 R8, PT, PT, R15, -R0, RZ ;  /* 0x800000000f088210 */ /* 0x000fe20007ffe0ff */
[----:B------:R-:W-:Y:S02]  /*4d80*/  @!P0 IMAD R0, R7, R6, R0 ;  /* 0x0000000607008224 */ /* 0x000fe400078e0200 */
[----:B------:R-:W-:Y:S02]  /*4d90*/  IMAD R75, R70, R2, R75 ;  /* 0x00000002464b7224 */ /* 0x000fe400078e024b */
[----:B------:R-:W-:Y:S02]  /*4da0*/  @!P0 IMAD R5, R8, R72, R3 ;  /* 0x0000004808058224 */ /* 0x000fe400078e0203 */
[----:B------:R-:W-:Y:S04]  /*4db0*/  @!P0 IMAD.MOV.U32 R3, RZ, RZ, R0 ;  /* 0x000000ffff038224 */ /* 0x000fe800078e0000 */
[----:B------:R-:W-:Y:S02]  /*4dc0*/  IMAD R77, R3, R74, R77 ;  /* 0x0000004a034d7224 */ /* 0x000fe400078e024d */
[----:B------:R-:W-:Y:S07]  /*4dd0*/  IMAD R75, R5, R70, R75 ;  /* 0x00000046054b7224 */ /* 0x000fee00078e024b */
.L_x_82:
[----:B------:R-:W-:Y:S01]  /*4de0*/  @!P1 IMAD.HI.U32 R0, R77, R12, RZ ;  /* 0x0000000c4d009227 */ /* 0x000fe200078e00ff */
[----:B-1----:R-:W-:Y:S01]  /*4df0*/  @!P1 ISETP.NE.AND P0, PT, R10, 0x1, PT ;  /* 0x000000010a00980c */ /* 0x002fe20003f05270 */
[----:B------:R-:W-:Y:S01]  /*4e00*/  ULOP3.LUT UP0, URZ, UR42, 0x1b0, URZ, 0xc0, !UPT ;  /* 0x000001b02aff7892 */ /* 0x000fe2000f80c0ff */
[----:B------:R-:W-:Y:S01]  /*4e10*/  @!P1 ISETP.NE.AND P2, PT, R9, 0x1, PT ;  /* 0x000000010900980c */ /* 0x000fe20003f45270 */
[----:B------:R-:W-:Y:S01]  /*4e20*/  @!P1 IMAD.HI.U32 R3, R75, R11, RZ ;  /* 0x0000000b4b039227 */ /* 0x000fe200078e00ff */
[----:B------:R-:W-:Y:S02]  /*4e30*/  @!P1 SHF.R.U32.HI R0, RZ, R13, R0 ;  /* 0x0000000dff009219 */ /* 0x000fe40000011600 */
[----:B------:R-:W-:Y:S01]  /*4e40*/  @P4 SHF.R.U32.HI R171, RZ, 0x10, R17 ;  /* 0x00000010ffab4819 */ /* 0x000fe20000011611 */
[----:B------:R-:W-:Y:S01]  /*4e50*/  VIADD R181, R181, 0x1 ;  /* 0x00000001b5b57836 */ /* 0x000fe20000000000 */
[----:B------:R-:W-:Y:S02]  /*4e60*/  @!P1 SHF.R.U32.HI R2, RZ, R14, R3 ;  /* 0x0000000eff029219 */ /* 0x000fe40000011603 */
[----:B------:R-:W-:Y:S02]  /*4e70*/  @!P1 SEL R3, R77, R0, !P2 ;  /* 0x000000004d039207 */ /* 0x000fe40005000000 */
[----:B------:R-:W-:Y:S05]  /*4e80*/  @!P1 SEL R2, R75, R2, !P0 ;  /* 0x000000024b029207 */ /* 0x000fea0004000000 */
[----:B------:R-:W-:Y:S02]  /*4e90*/  @!P1 IMAD.IADD R0, R2, 0x1, -R3 ;  /* 0x0000000102009824 */ /* 0x000fe400078e0a03 */
[----:B------:R-:W-:Y:S02]  /*4ea0*/  @!P1 IMAD.IADD R2, R3, 0x1, -R2 ;  /* 0x0000000103029824 */ /* 0x000fe400078e0a02 */
[----:B------:R-:W-:Y:S02]  /*4eb0*/  @!P1 IMAD R77, R0, R9, R77 ;  /* 0x00000009004d9224 */ /* 0x000fe400078e024d */
[----:B------:R-:W-:Y:S01]  /*4ec0*/  @!P1 IMAD R75, R2, R10, R75 ;  /* 0x0000000a024b9224 */ /* 0x000fe200078e024b */
[----:B------:R-:W-:Y:S06]  /*4ed0*/  BRA.U !UP0, `(.L_x_83) ;  /* 0x0000000108407547 */ /* 0x000fec000b800000 */
[----:B------:R-:W1:Y:S01]  /*4ee0*/  LDCU.64 UR8, c[0x4][0x80] ;  /* 0x01001000ff0877ac */ /* 0x000e620008000a00 */
[----:B------:R-:W-:Y:S01]  /*4ef0*/  MOV R3, 0x0 ;  /* 0x0000000000037802 */ /* 0x000fe20000000f00 */
[----:B------:R-:W-:Y:S02]  /*4f00*/  HFMA2 R12, -RZ, RZ, 0, 5.9604644775390625e-08 ;  /* 0x00000001ff0c7431 */ /* 0x000fe400000001ff */
[----:B------:R-:W-:Y:S02]  /*4f10*/  IMAD.MOV.U32 R8, RZ, RZ, 0x70 ;  /* 0x00000070ff087424 */ /* 0x000fe400078e00ff */
[----:B------:R-:W-:Y:S01]  /*4f20*/  IMAD.MOV.U32 R13, RZ, RZ, RZ ;  /* 0x000000ffff0d7224 */ /* 0x000fe200078e00ff */
[----:B------:R-:W2:Y:S01]  /*4f30*/  LDCU.64 UR6, c[0x4][0x88] ;  /* 0x01001100ff0677ac */ /* 0x000ea20008000a00 */
[----:B------:R-:W3:Y:S01]  /*4f40*/  LDC.64 R2, c[0x4][R3] ;  /* 0x0100000003027b82 */ /* 0x000ee20000000a00 */
[----:B------:R-:W4:Y:S01]  /*4f50*/  LDCU.64 UR4, c[0x4][0x8] ;  /* 0x01000100ff0477ac */ /* 0x000f220008000a00 */
[----:B-1----:R-:W-:Y:S01]  /*4f60*/  MOV R5, UR9 ;  /* 0x0000000900057c02 */ /* 0x002fe20008000f00 */
[----:B------:R-:W-:Y:S01]  /*4f70*/  IMAD.U32 R4, RZ, RZ, UR8 ;  /* 0x00000008ff047e24 */ /* 0x000fe2000f8e00ff */
[----:B--2---:R-:W-:Y:S01]  /*4f80*/  MOV R7, UR7 ;  /* 0x0000000700077c02 */ /* 0x004fe20008000f00 */
[----:B------:R-:W-:Y:S01]  /*4f90*/  IMAD.U32 R6, RZ, RZ, UR6 ;  /* 0x00000006ff067e24 */ /* 0x000fe2000f8e00ff */
[----:B----4-:R-:W-:Y:S01]  /*4fa0*/  MOV R11, UR5 ;  /* 0x00000005000b7c02 */ /* 0x010fe20008000f00 */
[----:B------:R-:W-:Y:S02]  /*4fb0*/  IMAD.U32 R10, RZ, RZ, UR4 ;  /* 0x00000004ff0a7e24 */ /* 0x000fe4000f8e00ff */
[----:B------:R-:W-:Y:S07]  /*4fc0*/  LEPC R20, `(.L_x_83) ;  /* 0x000000001014794e */ /* 0x000fee0000000000 */
[----:B---3-5:R-:W-:Y:S05]  /*4fd0*/  CALL.ABS.NOINC R2 ;  /* 0x0000000002007343 */ /* 0x028fea0003c00000 */
.L_x_83:
[----:B------:R-:W-:Y:S01]  /*4fe0*/  LOP3.LUT P0, RZ, R179, 0x1b0, RZ, 0xc0, !PT ;  /* 0x000001b0b3ff7812 */ /* 0x000fe2000780c0ff */
[----:B------:R-:W-:Y:S11]  /*4ff0*/  BSSY.RECONVERGENT B6, `(.L_x_84) ;  /* 0x0000013000067945 */ /* 0x000ff60003800200 */
[----:B------:R-:W-:Y:S01]  /*5000*/  @!UPT UIADD3 URZ, UPT, UPT, URZ, URZ, URZ ;  /* 0x000000fffffff290 */ /* 0x000fe2000fffe0ff */
[----:B------:R-:W-:Y:S05]  /*5010*/  @!P0 BRA `(.L_x_85) ;  /* 0x0000000000408947 */ /* 0x000fea0003800000 */
        /* <DEDUP_REMOVED lines=16> */
.L_x_85:
[----:B------:R-:W-:Y:S05]  /*5120*/  BSYNC.RECONVERGENT B6 ;  /* 0x0000000000067941 */ /* 0x000fea0003800200 */
.L_x_84:
[----:B------:R-:W-:Y:S01]  /*5130*/  ISETP.NE.U32.AND P3, PT, R150, RZ, PT ;  /* 0x000000ff9600720c */ /* 0x000fe20003f65070 */
[----:B------:R-:W-:Y:S01]  /*5140*/  UISETP.NE.AND UP1, UPT, UR44, URZ, UPT ;  /* 0x000000ff2c00728c */ /* 0x000fe2000bf25270 */
[----:B------:R-:W-:Y:S02]  /*5150*/  ISETP.NE.U32.AND P4, PT, R146, RZ, PT ;  /* 0x000000ff9200720c */ /* 0x000fe40003f85070 */
[----:B------:R-:W-:Y:S02]  /*5160*/  ISETP.NE.AND.EX P3, PT, R151, RZ, PT, P3 ;  /* 0x000000ff9700720c */ /* 0x000fe40003f65330 */
[----:B------:R-:W-:Y:S02]  /*5170*/  PLOP3.LUT P1, PT, PT, PT, PT, 0x8, 0x80 ;  /* 0x000000000080781c */ /* 0x000fe40003f2e170 */
[----:B------:R-:W-:Y:S02]  /*5180*/  PLOP3.LUT P0, PT, PT, PT, UP1, 0x80, 0x8 ;  /* 0x000000000008781c */ /* 0x000fe40003f0f018 */
[----:B------:R-:W-:Y:S02]  /*5190*/  ISETP.NE.AND.EX P4, PT, R147, RZ, PT, P4 ;  /* 0x000000ff9300720c */ /* 0x000fe40003f85340 */
[----:B------:R-:W1:Y:S09]  /*51a0*/  @UP1 LDCU.64 UR4, c[0x0][0x888] ;  /* 0x00011100ff0417ac */ /* 0x000e720008000a00 */
[----:B------:R-:W-:Y:S01]  /*51b0*/  @P0 PLOP3.LUT P1, PT, P3, PT, PT, 0x80, 0x8 ;  /* 0x000000000008081c */ /* 0x000fe20001f2f070 */
[----:B-1----:R-:W-:Y:S04]  /*51c0*/  @UP1 UISETP.NE.U32.AND UP0, UPT, UR4, URZ, UPT ;  /* 0x000000ff0400128c */ /* 0x002fe8000bf05070 */
[----:B------:R-:W-:Y:S04]  /*51d0*/  @UP1 UISETP.NE.AND.EX UP0, UPT, UR5, URZ, UPT, UP0 ;  /* 0x000000ff0500128c */ /* 0x000fe8000bf05300 */
[----:B------:R-:W-:Y:S01]  /*51e0*/  @UP1 USEL UR4, URZ, 0xffffffff, UP0 ;  /* 0xffffffffff041887 */ /* 0x000fe20008000000 */
[----:B------:R-:W-:Y:S11]  /*51f0*/  @!P3 BRA `(.L_x_86) ;  /* 0x00000000002cb947 */ /* 0x000ff60003800000 */
[----:B------:R-:W-:Y:S01]  /*5200*/  ISETP.NE.U32.AND P2, PT, R148, RZ, PT ;  /* 0x000000ff9400720c */ /* 0x000fe20003f45070 */
[----:B------:R-:W-:Y:S03]  /*5210*/  IMAD.MOV.U32 R164, RZ, RZ, 0x1 ;  /* 0x00000001ffa47424 */ /* 0x000fe600078e00ff */
[----:B------:R-:W-:Y:S11]  /*5220*/  ISETP.NE.AND.EX P2, PT, R149, RZ, PT, P2 ;  /* 0x000000ff9500720c */ /* 0x000ff60003f45320 */
[----:B------:R-:W-:Y:S02]  /*5230*/  @!UPT UIADD3 URZ, UPT, UPT, URZ, URZ, URZ ;  /* 0x000000fffffff290 */ /* 0x000fe4000fffe0ff */
[----:B------:R-:W1:Y:S01]  /*5240*/  @P2 LDC.64 R2, c[0x0][0x888] ;  /* 0x00022200ff022b82 */ /* 0x000e620000000a00 */
[----:B------:R-:W-:Y:S04]  /*5250*/  @P2 IMAD R0, R150, UR36, RZ ;  /* 0x0000002496002c24 */ /* 0x000fe8000f8e02ff */
[----:B-1----:R-:W-:Y:S04]  /*5260*/  @P2 IMAD.WIDE R2, R0, 0x4, R2 ;  /* 0x0000000400022825 */ /* 0x002fe800078e0202 */
[----:B------:R-:W-:Y:S01]  /*5270*/  HFMA2 R0, -RZ, RZ, 0, 5.9604644775390625e-08 ;  /* 0x00000001ff007431 */ /* 0x000fe200000001ff */
[----:B-----5:R1:W5:Y:S04]  /*5280*/  @P2 LDG.E R81, desc[UR40][R2.64] ;  /* 0x0000002802512981 */ /* 0x020368000c1e1900 */
[----:B------:R-:W-:Y:S01]  /*5290*/  @!P2 PRMT R164, R0, 0x7610, R164 ;  /* 0x0000761000a4a816 */ /* 0x000fe200000000a4 */
[----:B-1----:R-:W2:Y:S06]  /*52a0*/  @!P2 LDC R81, c[0x0][0x880] ;  /* 0x00022000ff51ab82 */ /* 0x002eac0000000800 */
.L_x_86:
[----:B------:R-:W-:Y:S05]  /*52b0*/  @!P4 BRA `(.L_x_87) ;  /* 0x000000000020c947 */ /* 0x000fea0003800000 */
[----:B------:R-:W-:Y:S04]  /*52c0*/  ISETP.NE.U32.AND P2, PT, R144, RZ, PT ;  /* 0x000000ff9000720c */ /* 0x000fe80003f45070 */
[----:B------:R-:W-:Y:S11]  /*52d0*/  ISETP.NE.AND.EX P2, PT, R145, RZ, PT, P2 ;  /* 0x000000ff9100720c */ /* 0x000ff60003f45320 */
[----:B------:R-:W-:Y:S02]  /*52e0*/  @!UPT UIADD3 URZ, UPT, UPT, URZ, URZ, URZ ;  /* 0x000000fffffff290 */ /* 0x000fe4000fffe0ff */
[----:B------:R-:W1:Y:S01]  /*52f0*/  @P2 LDC.64 R2, c[0x0][0x8a8] ;  /* 0x00022a00ff022b82 */ /* 0x000e620000000a00 */
[----:B------:R-:W-:Y:S04]  /*5300*/  @P2 IMAD R0, R146, UR36, RZ ;  /* 0x0000002492002c24 */ /* 0x000fe8000f8e02ff */
[----:B-1----:R-:W-:Y:S05]  /*5310*/  @P2 IMAD.WIDE R2, R0, 0x4, R2 ;  /* 0x0000000400022825 */ /* 0x002fea00078e0202 */
[----:B-----5:R1:W5:Y:S02]  /*5320*/  @P2 LDG.E R78, desc[UR40][R2.64] ;  /* 0x00000028024e2981 */ /* 0x020364000c1e1900 */
[----:B-1----:R-:W3:Y:S02]  /*5330*/  @!P2 LDC R78, c[0x0][0x8a0] ;  /* 0x00022800ff4eab82 */ /* 0x002ee40000000800 */
.L_x_87:
[----:B--2--5:R-:W-:Y:S01]  /*5340*/  @P0 FSETP.NEU.AND P4, PT, R81, RZ, PT ;  /* 0x000000ff5100020b */ /* 0x024fe20003f8d000 */
[----:B------:R-:W-:Y:S01]  /*5350*/  IMAD.U32 R0, RZ, RZ, UR4 ;  /* 0x00000004ff007e24 */ /* 0x000fe2000f8e00ff */
[----:B------:R-:W-:Y:S01]  /*5360*/  @P0 LOP3.LUT P2, RZ, R164, 0xff, RZ, 0xc0, !PT ;  /* 0x000000ffa4ff0812 */ /* 0x000fe2000784c0ff */
[----:B------:R-:W-:Y:S01]  /*5370*/  BSSY B1, `(.L_x_88) ;  /* 0x000003d000017945 */ /* 0x000fe20003800000 */
[----:B------:R-:W-:Y:S01]  /*5380*/  @P0 SEL R3, RZ, 0xffffffff, P4 ;  /* 0xffffffffff030807 */ /* 0x000fe20002000000 */
[C---:B------:R-:W-:Y:S01]  /*5390*/  IMAD R64, R76.reuse, 0x40, R79 ;  /* 0x000000404c407824 */ /* 0x040fe200078e024f */
[----:B------:R-:W-:Y:S02]  /*53a0*/  LEA R156, R76, UR43, 0x3 ;  /* 0x0000002b4c9c7c11 */ /* 0x000fe4000f8e18ff */
[----:B------:R-:W-:Y:S02]  /*53b0*/  CS2R R86, SRZ ;  /* 0x0000000000567805 */ /* 0x000fe4000001ff00 */
[----:B------:R-:W-:Y:S02]  /*53c0*/  @P1 SEL R3, R0, R3, !P2 ;  /* 0x0000000300031207 */ /* 0x000fe40005000000 */
[----:B------:R-:W-:Y:S02]  /*53d0*/  CS2R R84, SRZ ;  /* 0x0000000000547805 */ /* 0x000fe4000001ff00 */
[----:B------:R-:W-:Y:S02]  /*53e0*/  SHF.L.U32 R5, R175, 0x1f, RZ ;  /* 0x0000001faf057819 */ /* 0x000fe400000006ff */
[----:B------:R-:W-:Y:S02]  /*53f0*/  CS2R R90, SRZ ;  /* 0x00000000005a7805 */ /* 0x000fe4000001ff00 */
[----:B------:R-:W-:Y:S02]  /*5400*/  @P0 LOP3.LUT R3, R3, 0x1, RZ, 0xc0, !PT ;  /* 0x0000000103030812 */ /* 0x000fe400078ec0ff */
[----:B------:R-:W-:Y:S02]  /*5410*/  CS2R R88, SRZ ;  /* 0x0000000000587805 */ /* 0x000fe4000001ff00 */
[----:B------:R-:W-:Y:S02]  /*5420*/  PLOP3.LUT P5, PT, PT, PT, PT, 0x8, 0x80 ;  /* 0x000000000080781c */ /* 0x000fe40003fae170 */
[----:B------:R-:W-:Y:S02]  /*5430*/  CS2R R98, SRZ ;  /* 0x0000000000627805 */ /* 0x000fe4000001ff00 */
[----:B------:R-:W-:Y:S02]  /*5440*/  ISETP.NE.U32.OR P1, PT, R3, 0x1, !P0 ;  /* 0x000000010300780c */ /* 0x000fe40004725470 */
[----:B------:R-:W-:Y:S02]  /*5450*/  CS2R R96, SRZ ;  /* 0x0000000000607805 */ /* 0x000fe4000001ff00 */
[----:B------:R-:W-:Y:S02]  /*5460*/  CS2R R94, SRZ ;  /* 0x00000000005e7805 */ /* 0x000fe4000001ff00 */
[----:B------:R-:W-:Y:S07]  /*5470*/  CS2R R92, SRZ ;  /* 0x00000000005c7805 */ /* 0x000fee000001ff00 */
[----:B------:R-:W-:Y:S04]  /*5480*/  @P1 SHF.L.U32 R2, R173, 0x1f, RZ ;  /* 0x0000001fad021819 */ /* 0x000fe800000006ff */
[----:B------:R-:W1:Y:S01]  /*5490*/  @P1 SYNCS.PHASECHK.TRANS64.TRYWAIT P0, [UR43+0x80], R2 ;  /* 0x00008002ff0015a7 */ /* 0x000e62000800112b */
[----:B------:R2:W4:Y:S01]  /*54a0*/  SYNCS.PHASECHK.TRANS64.TRYWAIT P4, [R156+URZ+0xc0], R5 ;  /* 0x0000c0059c0075a7 */ /* 0x00052200080811ff */
[----:B-1----:R-:W-:Y:S01]  /*54b0*/  @P1 PLOP3.LUT P5, PT, P0, PT, PT, 0x8, 0x80 ;  /* 0x000000000080181c */ /* 0x002fe200007ae170 */
[----:B------:R-:W-:Y:S01]  /*54c0*/  @!UPT UIADD3 URZ, UPT, UPT, URZ, URZ, URZ ;  /* 0x000000fffffff290 */ /* 0x000fe2000fffe0ff */
[----:B--2-4-:R-:W-:Y:S11]  /*54d0*/  @!P1 BRA `(.L_x_89) ;  /* 0x0000000000989947 */ /* 0x014ff60003800000 */
[----:B------:R-:W-:Y:S01]  /*54e0*/  ISETP.NE.U32.AND P0, PT, RZ, UR38, PT ;  /* 0x00000026ff007c0c */ /* 0x000fe2000bf05070 */
[----:B------:R-:W-:Y:S01]  /*54f0*/  BSSY B0, `(.L_x_90) ;  /* 0x0000016000007945 */ /* 0x000fe20003800000 */
[----:B------:R-:W-:Y:S02]  /*5500*/  FSETP.NEU.AND P2, PT, R81, RZ, PT ;  /* 0x000000ff5100720b */ /* 0x000fe40003f4d000 */
[----:B------:R-:W-:Y:S02]  /*5510*/  CS2R R94, SRZ ;  /* 0x00000000005e7805 */ /* 0x000fe4000001ff00 */
[----:B------:R-:W-:Y:S02]  /*5520*/  ISETP.NE.AND.EX P0, PT, RZ, UR39, PT, P0 ;  /* 0x00000027ff007c0c */ /* 0x000fe4000bf05300 */
[----:B------:R-:W-:Y:S02]  /*5530*/  CS2R R92, SRZ ;  /* 0x00000000005c7805 */ /* 0x000fe4000001ff00 */
[----:B------:R-:W-:Y:S02]  /*5540*/  LOP3.LUT P1, RZ, R164, 0xff, RZ, 0xc0, !PT ;  /* 0x000000ffa4ff7812 */ /* 0x000fe4000782c0ff */
[----:B------:R-:W-:Y:S02]  /*5550*/  CS2R R98, SRZ ;  /* 0x0000000000627805 */ /* 0x000fe4000001ff00 */
[----:B------:R-:W-:Y:S02]  /*5560*/  SEL R0, RZ, 0xffffffff, P2 ;  /* 0xffffffffff007807 */ /* 0x000fe40001000000 */
[----:B------:R-:W-:Y:S02]  /*5570*/  CS2R R96, SRZ ;  /* 0x0000000000607805 */ /* 0x000fe4000001ff00 */
[----:B------:R-:W-:Y:S02]  /*5580*/  SEL R3, RZ, 0xffffffff, P0 ;  /* 0xffffffffff037807 */ /* 0x000fe40000000000 */
[----:B------:R-:W-:Y:S02]  /*5590*/  CS2R R90, SRZ ;  /* 0x00000000005a7805 */ /* 0x000fe4000001ff00 */
[----:B------:R-:W-:Y:S02]  /*55a0*/  CS2R R88, SRZ ;  /* 0x0000000000587805 */ /* 0x000fe4000001ff00 */
[----:B------:R-:W-:Y:S02]  /*55b0*/  CS2R R86, SRZ ;  /* 0x0000000000567805 */ /* 0x000fe4000001ff00 */
[----:B------:R-:W-:Y:S02]  /*55c0*/  @P3 SEL R0, R3, R0, !P1 ;  /* 0x0000000003003207 */ /* 0x000fe40004800000 */
[----:B------:R-:W-:Y:S02]  /*55d0*/  CS2R R84, SRZ ;  /* 0x0000000000547805 */ /* 0x000fe4000001ff00 */
[----:B------:R-:W-:Y:S04]  /*55e0*/  LOP3.LUT R0, R0, 0x1, RZ, 0xc0, !PT ;  /* 0x0000000100007812 */ /* 0x000fe800078ec0ff */
[----:B------:R-:W-:Y:S01]  /*55f0*/  ISETP.NE.U32.AND P0, PT, R0, 0x1, PT ;  /* 0x000000010000780c */ /* 0x000fe20003f05070 */
[----:B------:R-:W-:Y:S01]  /*5600*/  @!UPT UIADD3 URZ, UPT, UPT, URZ, URZ, URZ ;  /* 0x000000fffffff290 */ /* 0x000fe2000fffe0ff */
[----:B------:R-:W-:Y:S11]  /*5610*/  @!P5 BRA `(.L_x_91) ;  /* 0x00000000000cd947 */ /* 0x000ff60003800000 */
[----:B------:R-:W-:Y:S04]  /*5620*/  SHF.L.U32 R3, R173, 0x1f, RZ ;  /* 0x0000001fad037819 */ /* 0x000fe800000006ff */
[----:B------:R-:W1:Y:S02]  /*5630*/  SYNCS.PHASECHK.TRANS64.TRYWAIT P1, [UR43+0x80], R3 ;  /* 0x00008003ff0075a7 */ /* 0x000e64000802112b */
[----:B-1----:R-:W-:Y:S05]  /*5640*/  @!P1 BRA `(.L_x_92) ;  /* 0x0000001c00c09947 */ /* 0x002fea0003800000 */
.L_x_91:
[----:B------:R-:W-:Y:S05]  /*5650*/  BSYNC B0 ;  /* 0x0000000000007941 */ /* 0x000fea0003800000 */
.L_x_90:
[----:B------:R2:W4:Y:S01]  /*5660*/  @P0 LDS.128 R92, [R168+UR43+0x200] ;  /* 0x0002002ba85c0984 */ /* 0x0005220008000c00 */
[----:B------:R-:W-:Y:S01]  /*5670*/  UIADD3 UR4, UPT, UPT, UR43, 0x88, URZ ;  /* 0x000000882b047890 */ /* 0x000fe2000fffe0ff */
[----:B------:R-:W-:Y:S02]  /*5680*/  LOP3.LUT R173, R173, 0x1, RZ, 0x3c, !PT ;  /* 0x00000001adad7812 */ /* 0x000fe400078e3cff */
[----:B------:R2:W1:Y:S01]  /*5690*/  @P0 LDS.128 R96, [R178+0x10] ;  /* 0x00001000b2600984 */ /* 0x0004620000000c00 */
[----:B------:R-:W-:Y:S03]  /*56a0*/  UPRMT UR4, UR37, 0x654, UR4 ;  /* 0x0000065425047896 */ /* 0x000fe60008000004 */
[----:B------:R2:W1:Y:S04]  /*56b0*/  @P0 LDS.128 R88, [R177+0x20] ;  /* 0x00002000b1580984 */ /* 0x0004680000000c00 */
[----:B------:R2:W1:Y:S01]  /*56c0*/  @P0 LDS.128 R84, [R176+0x30] ;  /* 0x00003000b0540984 */ /* 0x0004620000000c00 */
[----:B------:R-:W-:Y:S01]  /*56d0*/  @!PT LDS RZ, [RZ] ;  /* 0x00000000fffff984 */ /* 0x000fe20000000800 */
[----:B------:R-:W-:Y:S01]  /*56e0*/  @!PT LDS RZ, [RZ] ;  /* 0x00000000fffff984 */ /* 0x000fe20000000800 */
[----:B------:R-:W-:Y:S01]  /*56f0*/  @!PT LDS RZ, [RZ] ;  /* 0x00000000fffff984 */ /* 0x000fe20000000800 */
[----:B------:R-:W-:Y:S01]  /*5700*/  @!PT LDS RZ, [RZ] ;  /* 0x00000000fffff984 */ /* 0x000fe20000000800 */
[----:B------:R5:W-:Y:S06]  /*5710*/  MEMBAR.ALL.CTA ;  /* 0x0000000000007992 */ /* 0x000bec0000008000 */
[----:B-----5:R-:W5:Y:S02]  /*5720*/  FENCE.VIEW.ASYNC.S ;  /* 0x00000000000073c6 */ /* 0x020f640000000000 */
[----:B-----5:R-:W-:Y:S01]  /*5730*/  SYNCS.ARRIVE.TRANS64.RED.A1T0 RZ, [UR4], RZ ;  /* 0x000000ffffff79a7 */ /* 0x020fe20008100404 */
.L_x_89:
[----:B------:R-:W-:Y:S05]  /*5740*/  BSYNC B1 ;  /* 0x0000000000017941 */ /* 0x000fea0003800000 */
.L_x_88:
[----:B-1----:R-:W-:Y:S04]  /*5750*/  SHF.R.U32.HI R0, RZ, 0x15, R64 ;  /* 0x00000015ff007819 */ /* 0x002fe80000011640 */
[----:B------:R-:W-:Y:S01]  /*5760*/  LOP3.LUT P0, RZ, R0, 0x3, R169, 0x48, !PT ;  /* 0x0000000300ff7812 */ /* 0x000fe200078048a9 */
[----:B------:R-:W-:Y:S01]  /*5770*/  @!UPT UIADD3 URZ, UPT, UPT, URZ, URZ, URZ ;  /* 0x000000fffffff290 */ /* 0x000fe2000fffe0ff */
[----:B------:R-:W-:Y:S11]  /*5780*/  @P4 BRA `(.L_x_93) ;  /* 0x0000000000084947 */ /* 0x000ff60003800000 */
[----:B------:R-:W1:Y:S02]  /*5790*/  SYNCS.PHASECHK.TRANS64.TRYWAIT P1, [R156+URZ+0xc0], R5 ;  /* 0x0000c0059c0075a7 */ /* 0x000e6400080211ff */
[----:B-1----:R-:W-:Y:S05]  /*57a0*/  @!P1 BRA `(.L_x_94) ;  /* 0x0000001c00809947 */ /* 0x002fea0003800000 */
.L_x_93:
[----:B------:R-:W-:Y:S05]  /*57b0*/  @!P0 BRA `(.L_x_95) ;  /* 0x0000000000408947 */ /* 0x000fea0003800000 */
[----:B------:R-:W1:Y:S01]  /*57c0*/  LDCU.64 UR8, c[0x4][0x70] ;  /* 0x01000e00ff0877ac */ /* 0x000e620008000a00 */
[----:B------:R-:W-:Y:S01]  /*57d0*/  MOV R3, 0x0 ;  /* 0x0000000000037802 */ /* 0x000fe20000000f00 */
[----:B------:R-:W-:Y:S02]  /*57e0*/  HFMA2 R12, -RZ, RZ, 0, 5.9604644775390625e-08 ;  /* 0x00000001ff0c7431 */ /* 0x000fe400000001ff */
[----:B------:R-:W-:Y:S02]  /*57f0*/  IMAD.MOV.U32 R8, RZ, RZ, 0x192 ;  /* 0x00000192ff087424 */ /* 0x000fe400078e00ff */
[----:B------:R-:W-:Y:S01]  /*5800*/  IMAD.MOV.U32 R13, RZ, RZ, RZ ;  /* 0x000000ffff0d7224 */ /* 0x000fe200078e00ff */
[----:B------:R-:W5:Y:S01]  /*5810*/  LDCU.64 UR6, c[0x4][0x78] ;  /* 0x01000f00ff0677ac */ /* 0x000f620008000a00 */
[----:B------:R-:W2:Y:S01]  /*5820*/  LDC.64 R2, c[0x4][R3] ;  /* 0x0100000003027b82 */ /* 0x000ea20000000a00 */
[----:B------:R-:W3:Y:S01]  /*5830*/  LDCU.64 UR4, c[0x4][0x10] ;  /* 0x01000200ff0477ac */ /* 0x000ee20008000a00 */
[----:B-1----:R-:W-:Y:S01]  /*5840*/  MOV R5, UR9 ;  /* 0x0000000900057c02 */ /* 0x002fe20008000f00 */
[----:B------:R-:W-:Y:S01]  /*5850*/  IMAD.U32 R4, RZ, RZ, UR8 ;  /* 0x00000008ff047e24 */ /* 0x000fe2000f8e00ff */
[----:B-----5:R-:W-:Y:S01]  /*5860*/  MOV R7, UR7 ;  /* 0x0000000700077c02 */ /* 0x020fe20008000f00 */
[----:B------:R-:W-:Y:S01]  /*5870*/  IMAD.U32 R6, RZ, RZ, UR6 ;  /* 0x00000006ff067e24 */ /* 0x000fe2000f8e00ff */
[----:B---3--:R-:W-:Y:S01]  /*5880*/  MOV R11, UR5 ;  /* 0x00000005000b7c02 */ /* 0x008fe20008000f00 */
[----:B------:R-:W-:Y:S02]  /*5890*/  IMAD.U32 R10, RZ, RZ, UR4 ;  /* 0x00000004ff0a7e24 */ /* 0x000fe4000f8e00ff */
[----:B------:R-:W-:Y:S07]  /*58a0*/  LEPC R20, `(.L_x_95) ;  /* 0x000000001014794e */ /* 0x000fee0000000000 */
[----:B--2-4-:R-:W-:Y:S05]  /*58b0*/  CALL.ABS.NOINC R2 ;  /* 0x0000000002007343 */ /* 0x014fea0003c00000 */
.L_x_95:
[----:B------:R-:W-:Y:S01]  /*58c0*/  LOP3.LUT P0, RZ, R166, 0x60, RZ, 0xc0, !PT ;  /* 0x00000060a6ff7812 */ /* 0x000fe2000780c0ff */
[----:B------:R-:W-:Y:S05]  /*58d0*/  WARPSYNC.ALL ;  /* 0x0000000000007948 */ /* 0x000fea0003800000 */
[----:B------:R-:W-:Y:S01]  /*58e0*/  R2UR UR4, R64 ;  /* 0x00000000400472ca */ /* 0x000fe200000e0000 */
[----:B------:R-:W-:Y:S01]  /*58f0*/  BSSY.RECONVERGENT B0, `(.L_x_96) ;  /* 0x0000121000007945 */ /* 0x000fe20003800200 */
[-C--:B----4-:R-:W-:Y:S02]  /*5900*/  F2FP.F16.E5M2.UNPACK_B R82, R92.reuse ;  /* 0x0000005cff52723e */ /* 0x090fe400020004ff */
[----:B------:R-:W-:Y:S02]  /*5910*/  F2FP.F16.E5M2.UNPACK_B R109, R92.H1 ;  /* 0x0000005cff6d723e */ /* 0x000fe400030004ff */
[-C--:B------:R-:W-:Y:S01]  /*5920*/  F2FP.F16.E5M2.UNPACK_B R107, R93.reuse ;  /* 0x0000005dff6b723e */ /* 0x080fe200020004ff */
[--C-:B------:R-:W-:Y:S01]  /*5930*/  HADD2.F32 R80, -RZ, R82.reuse.H0_H0 ;  /* 0x20000052ff507230 */ /* 0x100fe20000004100 */
[----:B------:R-:W-:Y:S01]  /*5940*/  F2FP.F16.E5M2.UNPACK_B R105, R93.H1 ;  /* 0x0000005dff69723e */ /* 0x000fe200030004ff */
[----:B------:R-:W-:Y:S01]  /*5950*/  HADD2.F32 R82, -RZ, R82.H1_H1 ;  /* 0x30000052ff527230 */ /* 0x000fe20000004100 */
[-C--:B------:R-:W-:Y:S01]  /*5960*/  F2FP.F16.E5M2.UNPACK_B R130, R84.reuse ;  /* 0x00000054ff82723e */ /* 0x080fe200020004ff */
[--C-:B------:R-:W-:Y:S01]  /*5970*/  HADD2.F32 R83, -RZ, R109.reuse.H0_H0 ;  /* 0x2000006dff537230 */ /* 0x100fe20000004100 */
[----:B------:R-:W-:Y:S01]  /*5980*/  F2FP.F16.E5M2.UNPACK_B R132, R84.H1 ;  /* 0x00000054ff84723e */ /* 0x000fe200030004ff */
[----:B------:R-:W3:Y:S01]  /*5990*/  LDTM.x64 R4, tmem[UR4] ;  /* 0x00000004000479ee */ /* 0x000ee20008340000 */
[----:B------:R-:W-:Y:S01]  /*59a0*/  NOP ;  /* 0x0000000000007918 */ /* 0x000fe20000000000 */
[----:B------:R-:W-:Y:S01]  /*59b0*/  R2UR UR5, R156 ;  /* 0x000000009c0572ca */ /* 0x000fe200000e0000 */
[--C-:B------:R-:W-:Y:S01]  /*59c0*/  HADD2.F32 R129, -RZ, R130.reuse.H0_H0 ;  /* 0x20000082ff817230 */ /* 0x100fe20000004100 */
[----:B------:R-:W-:Y:S01]  /*59d0*/  F2FP.F16.E5M2.UNPACK_B R93, R94 ;  /* 0x0000005eff5d723e */ /* 0x000fe200020004ff */
[----:B------:R-:W-:Y:S01]  /*59e0*/  HADD2.F32 R130, -RZ, R130.H1_H1 ;  /* 0x30000082ff827230 */ /* 0x000fe20000004100 */
[-C--:B------:R-:W-:Y:S01]  /*59f0*/  F2FP.F16.E5M2.UNPACK_B R134, R85.reuse ;  /* 0x00000055ff86723e */ /* 0x080fe200020004ff */
[----:B------:R-:W-:Y:S01]  /*5a00*/  HADD2.F32 R84, -RZ, R109.H1_H1 ;  /* 0x3000006dff547230 */ /* 0x000fe20000004100 */
[----:B------:R-:W-:Y:S01]  /*5a10*/  F2FP.F16.E5M2.UNPACK_B R136, R85.H1 ;  /* 0x00000055ff88723e */ /* 0x000fe200030004ff */
[--C-:B------:R-:W-:Y:S01]  /*5a20*/  HADD2.F32 R85, -RZ, R107.reuse.H0_H0 ;  /* 0x2000006bff557230 */ /* 0x100fe20000004100 */
[-C--:B------:R-:W-:Y:S01]  /*5a30*/  F2FP.F16.E5M2.UNPACK_B R138, R86.reuse ;  /* 0x00000056ff8a723e */ /* 0x080fe200020004ff */
[--C-:B------:R-:W-:Y:S01]  /*5a40*/  HADD2.F32 R133, -RZ, R134.reuse.H0_H0 ;  /* 0x20000086ff857230 */ /* 0x100fe20000004100 */
[----:B------:R-:W-:Y:S01]  /*5a50*/  F2FP.F16.E5M2.UNPACK_B R140, R86.H1 ;  /* 0x00000056ff8c723e */ /* 0x000fe200030004ff */
[----:B------:R-:W-:Y:S01]  /*5a60*/  HADD2.F32 R86, -RZ, R107.H1_H1 ;  /* 0x3000006bff567230 */ /* 0x000fe20000004100 */
[----:B------:R-:W-:Y:S01]  /*5a70*/  F2FP.F16.E5M2.UNPACK_B R142, R87 ;  /* 0x00000057ff8e723e */ /* 0x000fe200020004ff */
[----:B------:R-:W-:Y:S01]  /*5a80*/  UIADD3 UR5, UPT, UPT, UR5, 0xe0, URZ ;  /* 0x000000e005057890 */ /* 0x000fe2000fffe0ff */
[----:B------:R-:W-:Y:S01]  /*5a90*/  HADD2.F32 R134, -RZ, R134.H1_H1 ;  /* 0x30000086ff867230 */ /* 0x000fe20000004100 */
[----:B------:R-:W-:Y:S01]  /*5aa0*/  F2FP.F16.E5M2.UNPACK_B R114, R88 ;  /* 0x00000058ff72723e */ /* 0x000fe200020004ff */
[--C-:B------:R-:W-:Y:S01]  /*5ab0*/  HADD2.F32 R137, -RZ, R138.reuse.H0_H0 ;  /* 0x2000008aff897230 */ /* 0x100fe20000004100 */
[----:B------:R-:W-:Y:S01]  /*5ac0*/  UPRMT UR5, UR37, 0x654, UR5 ;  /* 0x0000065425057896 */ /* 0x000fe20008000005 */
[----:B------:R-:W-:Y:S01]  /*5ad0*/  HADD2.F32 R138, -RZ, R138.H1_H1 ;  /* 0x3000008aff8a7230 */ /* 0x000fe20000004100 */
[-C--:B------:R-:W-:Y:S01]  /*5ae0*/  F2FP.F16.E5M2.UNPACK_B R118, R89.reuse ;  /* 0x00000059ff76723e */ /* 0x080fe200020004ff */
[--C-:B------:R-:W-:Y:S01]  /*5af0*/  HADD2.F32 R113, -RZ, R114.reuse.H0_H0 ;  /* 0x20000072ff717230 */ /* 0x100fe20000004100 */
[----:B------:R-:W-:Y:S01]  /*5b00*/  F2FP.F16.E5M2.UNPACK_B R120, R89.H1 ;  /* 0x00000059ff78723e */ /* 0x000fe200030004ff */
[C---:B---3--:R-:W-:Y:S01]  /*5b10*/  FMUL R4, R78.reuse, R4 ;  /* 0x000000044e047220 */ /* 0x048fe20000400000 */
[C---:B------:R-:W-:Y:S01]  /*5b20*/  FMUL R5, R78.reuse, R5 ;  /* 0x000000054e057220 */ /* 0x040fe20000400000 */
[C---:B------:R-:W-:Y:S01]  /*5b30*/  FMUL R8, R78.reuse, R8 ;  /* 0x000000084e087220 */ /* 0x040fe20000400000 */
[C---:B------:R-:W-:Y:S01]  /*5b40*/  FMUL R9, R78.reuse, R9 ;  /* 0x000000094e097220 */ /* 0x040fe20000400000 */
[----:B------:R-:W-:Y:S01]  /*5b50*/  SYNCS.ARRIVE.TRANS64.RED.A1T0 RZ, [UR5], RZ ;  /* 0x000000ffffff79a7 */ /* 0x000fe20008100405 */
[C---:B------:R-:W-:Y:S01]  /*5b60*/  FFMA R4, R81.reuse, R80, R4 ;  /* 0x0000005051047223 */ /* 0x040fe20000000004 */
[C---:B------:R-:W-:Y:S01]  /*5b70*/  FFMA R5, R81.reuse, R82, R5 ;  /* 0x0000005251057223 */ /* 0x040fe20000000005 */
[----:B------:R-:W-:Y:S02]  /*5b80*/  HADD2.F32 R89, -RZ, R93.H0_H0 ;  /* 0x2000005dff597230 */ /* 0x000fe40000004100 */
[C---:B------:R-:W-:Y:S01]  /*5b90*/  FMUL R12, R78.reuse, R12 ;  /* 0x0000000c4e0c7220 */ /* 0x040fe20000400000 */
        /* <DEDUP_REMOVED lines=11> */
[----:B------:R-:W-:Y:S02]  /*5c50*/  HADD2.F32 R114, -RZ, R114.H1_H1 ;  /* 0x30000072ff727230 */ /* 0x000fe40000004100 */
[C---:B------:R-:W-:Y:S01]  /*5c60*/  FMUL R32, R78.reuse, R36 ;  /* 0x000000244e207220 */ /* 0x040fe20000400000 */
[C---:B------:R-:W-:Y:S01]  /*5c70*/  FMUL R33, R78.reuse, R37 ;  /* 0x000000254e217220 */ /* 0x040fe20000400000 */
[--C-:B------:R-:W-:Y:S02]  /*5c80*/  HADD2.F32 R117, -RZ, R118.reuse.H0_H0 ;  /* 0x20000076ff757230 */ /* 0x100fe40000004100 */
[C---:B------:R-:W-:Y:S01]  /*5c90*/  FMUL R36, R78.reuse, R40 ;  /* 0x000000284e247220 */ /* 0x040fe20000400000 */
[----:B------:R-:W-:Y:S02]  /*5ca0*/  HADD2.F32 R118, -RZ, R118.H1_H1 ;  /* 0x30000076ff767230 */ /* 0x000fe40000004100 */
        /* <DEDUP_REMOVED lines=8> */
[----:B------:R-:W-:Y:S01]  /*5d30*/  F2FP.F16.E5M2.UNPACK_B R92, R94.H1 ;  /* 0x0000005eff5c723e */ /* 0x000fe200030004ff */
[C---:B------:R-:W-:Y:S01]  /*5d40*/  FMUL R53, R78.reuse, R57 ;  /* 0x000000394e357220 */ /* 0x040fe20000400000 */
[C---:B------:R-:W-:Y:S01]  /*5d50*/  FMUL R56, R78.reuse, R60 ;  /* 0x0000003c4e387220 */ /* 0x040fe20000400000 */
[----:B------:R-:W-:Y:S01]  /*5d60*/  F2FP.F16.E5M2.UNPACK_B R141, R87.H1 ;  /* 0x00000057ff8d723e */ /* 0x000fe200030004ff */
[C---:B------:R-:W-:Y:S01]  /*5d70*/  FMUL R57, R78.reuse, R61 ;  /* 0x0000003d4e397220 */ /* 0x040fe20000400000 */
[----:B------:R-:W-:Y:S02]  /*5d80*/  HADD2.F32 R80, -RZ, R142.H1_H1 ;  /* 0x3000008eff507230 */ /* 0x000fe40000004100 */
[C---:B------:R-:W-:Y:S01]  /*5d90*/  FMUL R60, R78.reuse, R64 ;  /* 0x000000404e3c7220 */ /* 0x040fe20000400000 */
[----:B------:R-:W-:Y:S01]  /*5da0*/  F2FP.F16.E5M2.UNPACK_B R116, R88.H1 ;  /* 0x00000058ff74723e */ /* 0x000fe200030004ff */
[C---:B------:R-:W-:Y:S01]  /*5db0*/  FMUL R61, R78.reuse, R65 ;  /* 0x000000414e3d7220 */ /* 0x040fe20000400000 */
[C---:B------:R-:W-:Y:S01]  /*5dc0*/  FMUL R6, R78.reuse, R6 ;  /* 0x000000064e067220 */ /* 0x040fe20000400000 */
[----:B------:R-:W-:Y:S01]  /*5dd0*/  F2FP.F16.E5M2.UNPACK_B R94, R95 ;  /* 0x0000005fff5e723e */ /* 0x000fe200020004ff */
[C---:B------:R-:W-:Y:S01]  /*5de0*/  FMUL R7, R78.reuse, R7 ;  /* 0x000000074e077220 */ /* 0x040fe20000400000 */
[--C-:B------:R-:W-:Y:S02]  /*5df0*/  HADD2.F32 R87, -RZ, R105.reuse.H0_H0 ;  /* 0x20000069ff577230 */ /* 0x100fe40000004100 */
[C---:B------:R-:W-:Y:S01]  /*5e00*/  FFMA R6, R81.reuse, R83, R6 ;  /* 0x0000005351067223 */ /* 0x040fe20000000006 */
[----:B------:R-:W-:Y:S01]  /*5e10*/  F2FP.F16.E5M2.UNPACK_B R122, R90 ;  /* 0x0000005aff7a723e */ /* 0x000fe200020004ff */
[C---:B------:R-:W-:Y:S01]  /*5e20*/  FFMA R7, R81.reuse, R84, R7 ;  /* 0x0000005451077223 */ /* 0x040fe20000000007 */
[C---:B------:R-:W-:Y:S01]  /*5e30*/  FFMA R8, R81.reuse, R85, R8 ;  /* 0x0000005551087223 */ /* 0x040fe20000000008 */
[----:B------:R-:W-:Y:S01]  /*5e40*/  F2FP.F16.E5M2.UNPACK_B R124, R90.H1 ;  /* 0x0000005aff7c723e */ /* 0x000fe200030004ff */
[----:B------:R-:W-:Y:S02]  /*5e50*/  HADD2.F32 R88, -RZ, R105.H1_H1 ;  /* 0x30000069ff587230 */ /* 0x000fe40000004100 */
[----:B------:R-:W-:Y:S01]  /*5e60*/  FFMA R9, R81, R86, R9 ;  /* 0x0000005651097223 */ /* 0x000fe20000000009 */
[----:B------:R-:W-:Y:S01]  /*5e70*/  F2FP.SATFINITE.E5M2.F32.PACK_AB_MERGE_C R156, R7, R6, RZ ;  /* 0x00000006079c723e */ /* 0x000fe200048060ff */
[----:B------:R-:W-:Y:S02]  /*5e80*/  HADD2.F32 R90, -RZ, R93.H1_H1 ;  /* 0x3000005dff5a7230 */ /* 0x000fe40000004100 */
[C---:B------:R-:W-:Y:S01]  /*5e90*/  FMUL R10, R78.reuse, R10 ;  /* 0x0000000a4e0a7220 */ /* 0x040fe20000400000 */
[--C-:B------:R-:W-:Y:S01]  /*5ea0*/  HADD2.F32 R93, -RZ, R94.reuse.H0_H0 ;  /* 0x2000005eff5d7230 */ /* 0x100fe20000004100 */
[----:B------:R-:W-:Y:S01]  /*5eb0*/  F2FP.SATFINITE.E5M2.F32.PACK_AB_MERGE_C R156, R5, R4, R156 ;  /* 0x00000004059c723e */ /* 0x000fe2000480609c */
[----:B------:R-:W-:Y:S02]  /*5ec0*/  HADD2.F32 R94, -RZ, R94.H1_H1 ;  /* 0x3000005eff5e7230 */ /* 0x000fe40000004100 */
[C---:B------:R-:W-:Y:S01]  /*5ed0*/  FFMA R10, R81.reuse, R87, R10 ;  /* 0x00000057510a7223 */ /* 0x040fe2000000000a */
[--C-:B------:R-:W-:Y:S02]  /*5ee0*/  HADD2.F32 R121, -RZ, R122.reuse.H0_H0 ;  /* 0x2000007aff797230 */ /* 0x100fe40000004100 */
[C---:B------:R-:W-:Y:S01]  /*5ef0*/  FMUL R11, R78.reuse, R11 ;  /* 0x0000000b4e0b7220 */ /* 0x040fe20000400000 */
[----:B------:R-:W-:Y:S01]  /*5f00*/  F2FP.F16.E5M2.UNPACK_B R126, R91 ;  /* 0x0000005bff7e723e */ /* 0x000fe200020004ff */
[----:B------:R-:W-:Y:S01]  /*5f10*/  HADD2.F32 R122, -RZ, R122.H1_H1 ;  /* 0x3000007aff7a7230 */ /* 0x000fe20000004100 */
[----:B------:R-:W-:Y:S01]  /*5f20*/  F2FP.F16.E5M2.UNPACK_B R103, R95.H1 ;  /* 0x0000005fff67723e */ /* 0x000fe200030004ff */
[C---:B------:R-:W-:Y:S01]  /*5f30*/  FFMA R11, R81.reuse, R88, R11 ;  /* 0x00000058510b7223 */ /* 0x040fe2000000000b */
[----:B------:R-:W-:Y:S01]  /*5f40*/  F2FP.F16.E5M2.UNPACK_B R128, R91.H1 ;  /* 0x0000005bff80723e */ /* 0x000fe200030004ff */
[----:B------:R-:W-:Y:S02]  /*5f50*/  HADD2.F32 R91, -RZ, R92.H0_H0 ;  /* 0x2000005cff5b7230 */ /* 0x000fe40000004100 */
[C---:B------:R-:W-:Y:S01]  /*5f60*/  FFMA R12, R81.reuse, R89, R12 ;  /* 0x00000059510c7223 */ /* 0x040fe2000000000c */
[----:B------:R-:W-:Y:S01]  /*5f70*/  FFMA R13, R81, R90, R13 ;  /* 0x0000005a510d7223 */ /* 0x000fe2000000000d */
[----:B------:R-:W-:Y:S01]  /*5f80*/  F2FP.SATFINITE.E5M2.F32.PACK_AB_MERGE_C R157, R11, R10, RZ ;  /* 0x0000000a0b9d723e */ /* 0x000fe200048060ff */
[--C-:B------:R-:W-:Y:S01]  /*5f90*/  HADD2.F32 R125, -RZ, R126.reuse.H0_H0 ;  /* 0x2000007eff7d7230 */ /* 0x100fe20000004100 */
[----:B------:R-:W-:Y:S01]  /*5fa0*/  F2FP.F16.E5M2.UNPACK_B R101, R96 ;  /* 0x00000060ff65723e */ /* 0x000fe200020004ff */
[----:B------:R-:W-:Y:S01]  /*5fb0*/  HADD2.F32 R126, -RZ, R126.H1_H1 ;  /* 0x3000007eff7e7230 */ /* 0x000fe20000004100 */
[----:B------:R-:W-:Y:S01]  /*5fc0*/  F2FP.SATFINITE.E5M2.F32.PACK_AB_MERGE_C R157, R9, R8, R157 ;  /* 0x00000008099d723e */ /* 0x000fe2000480609d */
[----:B------:R-:W-:Y:S02]  /*5fd0*/  HADD2.F32 R83, -RZ, R142.H0_H0 ;  /* 0x2000008eff537230 */ /* 0x000fe40000004100 */
[C---:B------:R-:W-:Y:S01]  /*5fe0*/  FMUL R14, R78.reuse, R14 ;  /* 0x0000000e4e0e7220 */ /* 0x040fe20000400000 */
[----:B------:R-:W-:Y:S02]  /*5ff0*/  HADD2.F32 R92, -RZ, R92.H1_H1 ;  /* 0x3000005cff5c7230 */ /* 0x000fe40000004100 */
[C---:B------:R-:W-:Y:S01]  /*6000*/  FMUL R15, R78.reuse, R15 ;  /* 0x0000000f4e0f7220 */ /* 0x040fe20000400000 */
[----:B------:R-:W-:Y:S01]  /*6010*/  F2FP.F16.E5M2.UNPACK_B R100, R96.H1 ;  /* 0x00000060ff64723e */ /* 0x000fe200030004ff */
[--C-:B------:R-:W-:Y:S02]  /*6020*/  HADD2.F32 R95, -RZ, R103.reuse.H0_H0 ;  /* 0x20000067ff5f7230 */ /* 0x100fe40000004100 */
[C---:B------:R-:W-:Y:S01]  /*6030*/  FFMA R14, R81.reuse, R91, R14 ;  /* 0x0000005b510e7223 */ /* 0x040fe2000000000e */
[C---:B------:R-:W-:Y:S01]  /*6040*/  FFMA R15, R81.reuse, R92, R15 ;  /* 0x0000005c510f7223 */ /* 0x040fe2000000000f */
[C---:B------:R-:W-:Y:S01]  /*6050*/  FFMA R16, R81.reuse, R93, R16 ;  /* 0x0000005d51107223 */ /* 0x040fe20000000010 */
[----:B------:R-:W-:Y:S01]  /*6060*/  FFMA R17, R81, R94, R17 ;  /* 0x0000005e51117223 */ /* 0x000fe20000000011 */
[-C--:B------:R-:W-:Y:S01]  /*6070*/  F2FP.F16.E5M2.UNPACK_B R102, R97.reuse ;  /* 0x00000061ff66723e */ /* 0x080fe200020004ff */
[----:B------:R-:W-:Y:S01]  /*6080*/  HADD2.F32 R96, -RZ, R103.H1_H1 ;  /* 0x30000067ff607230 */ /* 0x000fe20000004100 */
[----:B------:R-:W-:Y:S01]  /*6090*/  F2FP.SATFINITE.E5M2.F32.PACK_AB_MERGE_C R158, R15, R14, RZ ;  /* 0x0000000e0f9e723e */ /* 0x000fe200048060ff */
[C---:B------:R-:W-:Y:S01]  /*60a0*/  FMUL R18, R78.reuse, R18 ;  /* 0x000000124e127220 */ /* 0x040fe20000400000 */
[----:B------:R-:W-:Y:S01]  /*60b0*/  F2FP.F16.E5M2.UNPACK_B R104, R97.H1 ;  /* 0x00000061ff68723e */ /* 0x000fe200030004ff */
[--C-:B------:R-:W-:Y:S01]  /*60c0*/  HADD2.F32 R97, -RZ, R101.reuse.H0_H0 ;  /* 0x20000065ff617230 */ /* 0x100fe20000004100 */
[----:B------:R-:W-:Y:S01]  /*60d0*/  F2FP.SATFINITE.E5M2.F32.PACK_AB_MERGE_C R158, R13, R12, R158 ;  /* 0x0000000c0d9e723e */ /* 0x000fe2000480609e */
[C---:B------:R-:W-:Y:S01]  /*60e0*/  FFMA R18, R81.reuse, R95, R18 ;  /* 0x0000005f51127223 */ /* 0x040fe20000000012 */
[----:B------:R-:W-:Y:S01]  /*60f0*/  F2FP.F16.E5M2.UNPACK_B R110, R99 ;  /* 0x00000063ff6e723e */ /* 0x000fe200020004ff */
[C---:B------:R-:W-:Y:S01]  /*6100*/  FMUL R19, R78.reuse, R19 ;  /* 0x000000134e137220 */ /* 0x040fe20000400000 */
[----:B------:R-:W-:Y:S01]  /*6110*/  F2FP.F16.E5M2.UNPACK_B R112, R99.H1 ;  /* 0x00000063ff70723e */ /* 0x000fe200030004ff */
[----:B------:R-:W-:Y:S01]  /*6120*/  HADD2.F32 R99, -RZ, R101.H1_H1 ;  /* 0x30000065ff637230 */ /* 0x000fe20000004100 */
[-C--:B------:R-:W-:Y:S01]  /*6130*/  F2FP.F16.E5M2.UNPACK_B R106, R98.reuse ;  /* 0x00000062ff6a723e */ /* 0x080fe200020004ff */
[----:B------:R-:W-:Y:S01]  /*6140*/  HADD2.F32 R101, -RZ, R102.H0_H0 ;  /* 0x20000066ff657230 */ /* 0x000fe20000004100 */
[----:B------:R-:W-:Y:S01]  /*6150*/  F2FP.F16.E5M2.UNPACK_B R108, R98.H1 ;  /* 0x00000062ff6c723e */ /* 0x000fe200030004ff */
[----:B------:R-:W-:Y:S02]  /*6160*/  HADD2.F32 R98, -RZ, R100.H0_H0 ;  /* 0x20000064ff627230 */ /* 0x000fe40000004100 */
[C---:B------:R-:W-:Y:S01]  /*6170*/  FFMA R19, R81.reuse, R96, R19 ;  /* 0x0000006051137223 */ /* 0x040fe20000000013 */
[C---:B------:R-:W-:Y:S01]  /*6180*/  FFMA R0, R81.reuse, R97, R0 ;  /* 0x0000006151007223 */ /* 0x040fe20000000000 */
[----:B------:R-:W-:Y:S01]  /*6190*/  FFMA R2, R81, R99, R2 ;  /* 0x0000006351027223 */ /* 0x000fe20000000002 */
[----:B------:R-:W-:Y:S02]  /*61a0*/  HADD2.F32 R102, -RZ, R102.H1_H1 ;  /* 0x30000066ff667230 */ /* 0x000fe40000004100 */
[C---:B------:R-:W-:Y:S01]  /*61b0*/  FMUL R3, R78.reuse, R22 ;  /* 0x000000164e037220 */ /* 0x040fe20000400000 */
[----:B------:R-:W-:Y:S01]  /*61c0*/  HADD2.F32 R100, -RZ, R100.H1_H1 ;  /* 0x30000064ff647230 */ /* 0x000fe20000004100 */
[----:B------:R-:W-:Y:S01]  /*61d0*/  F2FP.SATFINITE.E5M2.F32.PACK_AB_MERGE_C R159, R19, R18, RZ ;  /* 0x00000012139f723e */ /* 0x000fe200048060ff */
[--C-:B------:R-:W-:Y:S02]  /*61e0*/  HADD2.F32 R105, -RZ, R106.reuse.H0_H0 ;  /* 0x2000006aff697230 */ /* 0x100fe40000004100 */
[----:B------:R-:W-:Y:S01]  /*61f0*/  FFMA R3, R81, R98, R3 ;  /* 0x0000006251037223 */ /* 0x000fe20000000003 */
[----:B------:R-:W-:Y:S01]  /*6200*/  HADD2.F32 R106, -RZ, R106.H1_H1 ;  /* 0x3000006aff6a7230 */ /* 0x000fe20000004100 */
[----:B------:R-:W-:Y:S01]  /*6210*/  F2FP.SATFINITE.E5M2.F32.PACK_AB_MERGE_C R159, R17, R16, R159 ;  /* 0x00000010119f723e */ /* 0x000fe2000480609f */
[----:B------:R-:W-:Y:S02]  /*6220*/  HADD2.F32 R109, -RZ, R110.H0_H0 ;  /* 0x2000006eff6d7230 */ /* 0x000fe40000004100 */
[C---:B------:R-:W-:Y:S01]  /*6230*/  FMUL R23, R78.reuse, R23 ;  /* 0x000000174e177220 */ /* 0x040fe20000400000 */
[--C-:B------:R-:W-:Y:S02]  /*6240*/  HADD2.F32 R103, -RZ, R104.reuse.H0_H0 ;  /* 0x20000068ff677230 */ /* 0x100fe40000004100 */
[C---:B------:R-:W-:Y:S01]  /*6250*/  FMUL R22, R78.reuse, R26 ;  /* 0x0000001a4e167220 */ /* 0x040fe20000400000 */
[----:B------:R-:W-:Y:S01]  /*6260*/  HADD2.F32 R104, -RZ, R104.H1_H1 ;  /* 0x30000068ff687230 */ /* 0x000fe20000004100 */
[----:B------:R1:W-:Y:S01]  /*6270*/  STS.128 [R168+UR43+0x2200], R156 ;  /* 0x0022009ca8007988 */ /* 0x0003e20008000c2b */
[C---:B------:R-:W-:Y:S01]  /*6280*/  FFMA R23, R81.reuse, R100, R23 ;  /* 0x0000006451177223 */ /* 0x040fe20000000017 */
[C---:B------:R-:W-:Y:S01]  /*6290*/  FFMA R20, R81.reuse, R101, R20 ;  /* 0x0000006551147223 */ /* 0x040fe20000000014 */
[C---:B------:R-:W-:Y:S01]  /*62a0*/  FFMA R21, R81.reuse, R102, R21 ;  /* 0x0000006651157223 */ /* 0x040fe20000000015 */
[----:B------:R-:W-:Y:S01]  /*62b0*/  FFMA R22, R81, R103, R22 ;  /* 0x0000006751167223 */ /* 0x000fe20000000016 */
[----:B------:R-:W-:Y:S01]  /*62c0*/  HADD2.F32 R110, -RZ, R110.H1_H1 ;  /* 0x3000006eff6e7230 */ /* 0x000fe20000004100 */
[----:B------:R-:W-:Y:S01]  /*62d0*/  F2FP.SATFINITE.E5M2.F32.PACK_AB_MERGE_C R161, R23, R3, RZ ;  /* 0x0000000317a1723e */ /* 0x000fe200048060ff */
[C---:B------:R-:W-:Y:S01]  /*62e0*/  FMUL R27, R78.reuse, R27 ;  /* 0x0000001b4e1b7220 */ /* 0x040fe20000400000 */
[--C-:B------:R-:W-:Y:S02]  /*62f0*/  HADD2.F32 R107, -RZ, R108.reuse.H0_H0 ;  /* 0x2000006cff6b7230 */ /* 0x100fe40000004100 */
[----:B------:R-:W-:Y:S01]  /*6300*/  FMUL R26, R78, R30 ;  /* 0x0000001e4e1a7220 */ /* 0x000fe20000400000 */
[----:B------:R-:W-:Y:S01]  /*6310*/  HADD2.F32 R108, -RZ, R108.H1_H1 ;  /* 0x3000006cff6c7230 */ /* 0x000fe20000004100 */
[----:B------:R-:W-:Y:S01]  /*6320*/  F2FP.SATFINITE.E5M2.F32.PACK_AB_MERGE_C R160, R2, R0, R161 ;  /* 0x0000000002a0723e */ /* 0x000fe200048060a1 */
[C---:B------:R-:W-:Y:S01]  /*6330*/  FFMA R27, R81.reuse, R104, R27 ;  /* 0x00000068511b7223 */ /* 0x040fe2000000001b */
[C---:B------:R-:W-:Y:S01]  /*6340*/  FFMA R24, R81.reuse, R105, R24 ;  /* 0x0000006951187223 */ /* 0x040fe20000000018 */
[C---:B------:R-:W-:Y:S01]  /*6350*/  FFMA R25, R81.reuse, R106, R25 ;  /* 0x0000006a51197223 */ /* 0x040fe20000000019 */
[----:B------:R-:W-:Y:S01]  /*6360*/  FFMA R26, R81, R107, R26 ;  /* 0x0000006b511a7223 */ /* 0x000fe2000000001a */
[C---:B------:R-:W-:Y:S01]  /*6370*/  FMUL R31, R78.reuse, R31 ;  /* 0x0000001f4e1f7220 */ /* 0x040fe20000400000 */
[--C-:B------:R-:W-:Y:S01]  /*6380*/  HADD2.F32 R111, -RZ, R112.reuse.H0_H0 ;  /* 0x20000070ff6f7230 */ /* 0x100fe20000004100 */
[----:B------:R-:W-:Y:S01]  /*6390*/  F2FP.SATFINITE.E5M2.F32.PACK_AB_MERGE_C R162, R27, R22, RZ ;  /* 0x000000161ba2723e */ /* 0x000fe200048060ff */
[----:B------:R-:W-:Y:S02]  /*63a0*/  HADD2.F32 R112, -RZ, R112.H1_H1 ;  /* 0x30000070ff707230 */ /* 0x000fe40000004100 */
[C---:B------:R-:W-:Y:S01]  /*63b0*/  FFMA R31, R81.reuse, R108, R31 ;  /* 0x0000006c511f7223 */ /* 0x040fe2000000001f */
[----:B------:R-:W-:Y:S01]  /*63c0*/  FFMA R28, R81, R109, R28 ;  /* 0x0000006d511c7223 */ /* 0x000fe2000000001c */
[----:B------:R-:W-:Y:S01]  /*63d0*/  F2FP.SATFINITE.E5M2.F32.PACK_AB_MERGE_C R161, R21, R20, R162 ;  /* 0x0000001415a1723e */ /* 0x000fe200048060a2 */
[----:B------:R-:W-:Y:S01]  /*63e0*/  FFMA R29, R81, R110, R29 ;  /* 0x0000006e511d7223 */ /* 0x000fe2000000001d */
[C---:B------:R-:W-:Y:S01]  /*63f0*/  FMUL R30, R78.reuse, R34 ;  /* 0x000000224e1e7220 */ /* 0x040fe20000400000 */
[----:B------:R-:W-:Y:S01]  /*6400*/  F2FP.SATFINITE.E5M2.F32.PACK_AB_MERGE_C R163, R31, R26, RZ ;  /* 0x0000001a1fa3723e */ /* 0x000fe200048060ff */
[C---:B------:R-:W-:Y:S01]  /*6410*/  FMUL R35, R78.reuse, R35 ;  /* 0x000000234e237220 */ /* 0x040fe20000400000 */
[--C-:B------:R-:W-:Y:S02]  /*6420*/  HADD2.F32 R115, -RZ, R116.reuse.H0_H0 ;  /* 0x20000074ff737230 */ /* 0x100fe40000004100 */
[----:B------:R-:W-:Y:S01]  /*6430*/  FFMA R30, R81, R111, R30 ;  /* 0x0000006f511e7223 */ /* 0x000fe2000000001e */
[----:B------:R-:W-:Y:S01]  /*6440*/  F2FP.SATFINITE.E5M2.F32.PACK_AB_MERGE_C R162, R25, R24, R163 ;  /* 0x0000001819a2723e */ /* 0x000fe200048060a3 */
[C---:B------:R-:W-:Y:S01]  /*6450*/  FFMA R35, R81.reuse, R112, R35 ;  /* 0x0000007051237223 */ /* 0x040fe20000000023 */
[C---:B------:R-:W-:Y:S01]  /*6460*/  FFMA R32, R81.reuse, R113, R32 ;  /* 0x0000007151207223 */ /* 0x040fe20000000020 */
[----:B------:R-:W-:Y:S01]  /*6470*/  FFMA R33, R81, R114, R33 ;  /* 0x0000007251217223 */ /* 0x000fe20000000021 */
[----:B------:R-:W-:Y:S02]  /*6480*/  HADD2.F32 R116, -RZ, R116.H1_H1 ;  /* 0x30000074ff747230 */ /* 0x000fe40000004100 */
        /* <DEDUP_REMOVED lines=9> */
[----:B------:R-:W-:Y:S01]  /*6520*/  HADD2.F32 R120, -RZ, R120.H1_H1 ;  /* 0x30000078ff787230 */ /* 0x000fe20000004100 */
[----:B------:R1:W-:Y:S01]  /*6530*/  STS.128 [R178+0x2010], R160 ;  /* 0x002010a0b2007388 */ /* 0x0003e20000000c00 */
[----:B------:R-:W-:Y:S01]  /*6540*/  F2FP.SATFINITE.E5M2.F32.PACK_AB_MERGE_C R184, R39, R34, RZ ;  /* 0x0000002227b8723e */ /* 0x000fe200048060ff */
[C---:B------:R-:W-:Y:S01]  /*6550*/  FMUL R38, R78.reuse, R42 ;  /* 0x0000002a4e267220 */ /* 0x040fe20000400000 */
[C---:B------:R-:W-:Y:S01]  /*6560*/  FMUL R43, R78.reuse, R43 ;  /* 0x0000002b4e2b7220 */ /* 0x040fe20000400000 */
[--C-:B------:R-:W-:Y:S01]  /*6570*/  HADD2.F32 R123, -RZ, R124.reuse.H0_H0 ;  /* 0x2000007cff7b7230 */ /* 0x100fe20000004100 */
[----:B------:R-:W-:Y:S01]  /*6580*/  F2FP.SATFINITE.E5M2.F32.PACK_AB_MERGE_C R184, R33, R32, R184 ;  /* 0x0000002021b8723e */ /* 0x000fe200048060b8 */
[C---:B------:R-:W-:Y:S01]  /*6590*/  FFMA R38, R81.reuse, R119, R38 ;  /* 0x0000007751267223 */ /* 0x040fe20000000026 */
        /* <DEDUP_REMOVED lines=12> */
[C---:B------:R-:W-:Y:S01]  /*6660*/  FFMA R45, R81.reuse, R126, R45 ;  /* 0x0000007e512d7223 */ /* 0x040fe2000000002d */
[----:B------:R-:W-:Y:S02]  /*6670*/  HADD2.F32 R128, -RZ, R128.H1_H1 ;  /* 0x30000080ff807230 */ /* 0x000fe40000004100 */
[C---:B------:R-:W-:Y:S01]  /*6680*/  FMUL R46, R78.reuse, R50 ;  /* 0x000000324e2e7220 */ /* 0x040fe20000400000 */
[C---:B------:R-:W-:Y:S01]  /*6690*/  FMUL R51, R78.reuse, R51 ;  /* 0x000000334e337220 */ /* 0x040fe20000400000 */
[--C-:B------:R-:W-:Y:S02]  /*66a0*/  HADD2.F32 R131, -RZ, R132.reuse.H0_H0 ;  /* 0x20000084ff837230 */ /* 0x100fe40000004100 */
[C---:B------:R-:W-:Y:S01]  /*66b0*/  FMUL R50, R78.reuse, R54 ;  /* 0x000000364e327220 */ /* 0x040fe20000400000 */
[C---:B------:R-:W-:Y:S01]  /*66c0*/  FFMA R46, R81.reuse, R127, R46 ;  /* 0x0000007f512e7223 */ /* 0x040fe2000000002e */
[----:B------:R-:W-:Y:S02]  /*66d0*/  HADD2.F32 R132, -RZ, R132.H1_H1 ;  /* 0x30000084ff847230 */ /* 0x000fe40000004100 */
[C---:B------:R-:W-:Y:S01]  /*66e0*/  FFMA R51, R81.reuse, R128, R51 ;  /* 0x0000008051337223 */ /* 0x040fe20000000033 */
[C---:B------:R-:W-:Y:S01]  /*66f0*/  FMUL R55, R78.reuse, R55 ;  /* 0x000000374e377220 */ /* 0x040fe20000400000 */
[C---:B------:R-:W-:Y:S01]  /*6700*/  FFMA R48, R81.reuse, R129, R48 ;  /* 0x0000008151307223 */ /* 0x040fe20000000030 */
[C---:B------:R-:W-:Y:S01]  /*6710*/  FFMA R49, R81.reuse, R130, R49 ;  /* 0x0000008251317223 */ /* 0x040fe20000000031 */
[--C-:B------:R-:W-:Y:S02]  /*6720*/  HADD2.F32 R135, -RZ, R136.reuse.H0_H0 ;  /* 0x20000088ff877230 */ /* 0x100fe40000004100 */
[C---:B------:R-:W-:Y:S01]  /*6730*/  FFMA R50, R81.reuse, R131, R50 ;  /* 0x0000008351327223 */ /* 0x040fe20000000032 */
[----:B------:R-:W-:Y:S02]  /*6740*/  HADD2.F32 R136, -RZ, R136.H1_H1 ;  /* 0x30000088ff887230 */ /* 0x000fe40000004100 */
[C---:B------:R-:W-:Y:S01]  /*6750*/  FMUL R54, R78.reuse, R58 ;  /* 0x0000003a4e367220 */ /* 0x040fe20000400000 */
        /* <DEDUP_REMOVED lines=16> */
[----:B------:R-:W-:Y:S01]  /*6860*/  FFMA R63, R81, R140, R63 ;  /* 0x0000008c513f7223 */ /* 0x000fe2000000003f */
[----:B------:R-:W-:Y:S01]  /*6870*/  FMUL R67, R78, R67 ;  /* 0x000000434e437220 */ /* 0x000fe20000400000 */
[----:B------:R-:W-:Y:S01]  /*6880*/  F2FP.SATFINITE.E5M2.F32.PACK_AB_MERGE_C R186, R47, R42, RZ ;  /* 0x0000002a2fba723e */ /* 0x000fe200048060ff */
[----:B------:R-:W-:Y:S01]  /*6890*/  FFMA R60, R81, R83, R60 ;  /* 0x00000053513c7223 */ /* 0x000fe2000000003c */
[----:B------:R-:W-:Y:S01]  /*68a0*/  F2FP.SATFINITE.E5M2.F32.PACK_AB_MERGE_C R187, R51, R46, RZ ;  /* 0x0000002e33bb723e */ /* 0x000fe200048060ff */
[C---:B------:R-:W-:Y:S01]  /*68b0*/  FFMA R61, R81.reuse, R80, R61 ;  /* 0x00000050513d7223 */ /* 0x040fe2000000003d */
[C---:B------:R-:W-:Y:S01]  /*68c0*/  FFMA R62, R81.reuse, R85, R62 ;  /* 0x00000055513e7223 */ /* 0x040fe2000000003e */
[----:B------:R-:W-:Y:S01]  /*68d0*/  FFMA R67, R81, R82, R67 ;  /* 0x0000005251437223 */ /* 0x000fe20000000043 */
[----:B------:R-:W-:Y:S02]  /*68e0*/  F2FP.SATFINITE.E5M2.F32.PACK_AB_MERGE_C R186, R41, R40, R186 ;  /* 0x0000002829ba723e */ /* 0x000fe400048060ba */
[----:B------:R-:W-:Y:S02]  /*68f0*/  F2FP.SATFINITE.E5M2.F32.PACK_AB_MERGE_C R187, R45, R44, R187 ;  /* 0x0000002c2dbb723e */ /* 0x000fe400048060bb */
[----:B------:R-:W-:Y:S02]  /*6900*/  F2FP.SATFINITE.E5M2.F32.PACK_AB_MERGE_C R188, R55, R50, RZ ;  /* 0x0000003237bc723e */ /* 0x000fe400048060ff */
[----:B------:R-:W-:Y:S01]  /*6910*/  F2FP.SATFINITE.E5M2.F32.PACK_AB_MERGE_C R189, R59, R54, RZ ;  /* 0x000000363bbd723e */ /* 0x000fe200048060ff */
[----:B------:R1:W-:Y:S01]  /*6920*/  STS.128 [R177+0x2020], R184 ;  /* 0x002020b8b1007388 */ /* 0x0003e20000000c00 */
[----:B------:R-:W-:Y:S02]  /*6930*/  F2FP.SATFINITE.E5M2.F32.PACK_AB_MERGE_C R190, R63, R58, RZ ;  /* 0x0000003a3fbe723e */ /* 0x000fe400048060ff */
[----:B------:R-:W-:Y:S02]  /*6940*/  F2FP.SATFINITE.E5M2.F32.PACK_AB_MERGE_C R182, R67, R62, RZ ;  /* 0x0000003e43b6723e */ /* 0x000fe400048060ff */
[----:B------:R-:W-:Y:S02]  /*6950*/  F2FP.SATFINITE.E5M2.F32.PACK_AB_MERGE_C R188, R49, R48, R188 ;  /* 0x0000003031bc723e */ /* 0x000fe400048060bc */
[----:B------:R-:W-:Y:S02]  /*6960*/  F2FP.SATFINITE.E5M2.F32.PACK_AB_MERGE_C R189, R53, R52, R189 ;  /* 0x0000003435bd723e */ /* 0x000fe400048060bd */
[----:B------:R-:W-:Y:S02]  /*6970*/  F2FP.SATFINITE.E5M2.F32.PACK_AB_MERGE_C R190, R57, R56, R190 ;  /* 0x0000003839be723e */ /* 0x000fe400048060be */
[----:B------:R-:W-:Y:S02]  /*6980*/  F2FP.SATFINITE.E5M2.F32.PACK_AB_MERGE_C R191, R61, R60, R182 ;  /* 0x0000003c3dbf723e */ /* 0x000fe400048060b6 */
[----:B------:R-:W-:Y:S03]  /*6990*/  IADD3 R76, PT, PT, R76, 0x1, RZ ;  /* 0x000000014c4c7810 */ /* 0x000fe60007ffe0ff */
[----:B------:R1:W-:Y:S01]  /*69a0*/  STS.128 [R176+0x2030], R188 ;  /* 0x002030bcb0007388 */ /* 0x0003e20000000c00 */
[----:B------:R-:W-:Y:S01]  /*69b0*/  @!PT LDS RZ, [RZ] ;  /* 0x00000000fffff984 */ /* 0x000fe20000000800 */
[----:B------:R-:W-:Y:S01]  /*69c0*/  @!PT LDS RZ, [RZ] ;  /* 0x00000000fffff984 */ /* 0x000fe20000000800 */
[----:B------:R-:W-:Y:S01]  /*69d0*/  @!PT LDS RZ, [RZ] ;  /* 0x00000000fffff984 */ /* 0x000fe20000000800 */
[----:B------:R-:W-:Y:S01]  /*69e0*/  @!PT LDS RZ, [RZ] ;  /* 0x00000000fffff984 */ /* 0x000fe20000000800 */
[----:B------:R3:W-:Y:S07]  /*69f0*/  MEMBAR.ALL.CTA ;  /* 0x0000000000007992 */ /* 0x0007ee0000008000 */
[----:B---3--:R-:W3:Y:S02]  /*6a00*/  FENCE.VIEW.ASYNC.S ;  /* 0x00000000000073c6 */ /* 0x008ee40000000000 */
[----:B---3--:R-:W-:Y:S06]  /*6a10*/  BAR.SYNC.DEFER_BLOCKING 0x1, 0x80 ;  /* 0x0042000000007b1d */ /* 0x008fec0000010000 */
[----:B------:R-:W-:Y:S05]  /*6a20*/  @P0 BRA `(.L_x_97) ;  /* 0x0000000000340947 */ /* 0x000fea0003800000 */
[----:B------:R-:W-:Y:S01]  /*6a30*/  UIADD3 UR12, UPT, UPT, UR43, 0x2200, URZ ;  /* 0x000022002b0c7890 */ /* 0x000fe2000fffe0ff */
[----:B------:R-:W-:Y:S01]  /*6a40*/  R2UR UR9, R155 ;  /* 0x000000009b0972ca */ /* 0x000fe200000e0000 */
[----:B------:R-:W-:Y:S01]  /*6a50*/  UIADD3 UR10, UP0, UPT, UR46, 0x680, URZ ;  /* 0x000006802e0a7890 */ /* 0x000fe2000ff1e0ff */
[----:B------:R-:W-:Y:S01]  /*6a60*/  R2UR UR8, R165 ;  /* 0x00000000a50872ca */ /* 0x000fe200000e0000 */
[----:B------:R-:W-:Y:S02]  /*6a70*/  UMOV UR7, UR36 ;  /* 0x0000002400077c82 */ /* 0x000fe40008000000 */
[----:B------:R-:W-:Y:S01]  /*6a80*/  IMAD.U32 R179, RZ, RZ, UR12 ;  /* 0x0000000cffb37e24 */ /* 0x000fe2000f8e00ff */
[----:B------:R-:W-:Y:S04]  /*6a90*/  UIADD3.X UR11, UPT, UPT, URZ, UR47, URZ, UP0, !UPT ;  /* 0x0000002fff0b7290 */ /* 0x000fe800087fe4ff */
[----:B------:R-:W-:Y:S03]  /*6aa0*/  R2UR UR4, R179 ;  /* 0x00000000b30472ca */ /* 0x000fe600000e0000 */
[----:B------:R-:W-:Y:S02]  /*6ab0*/  USHF.L.U32 UR5, UR9, 0x6, URZ ;  /* 0x0000000609057899 */ /* 0x000fe400080006ff */
[----:B------:R-:W-:Y:S09]  /*6ac0*/  USHF.L.U32 UR6, UR8, 0x7, URZ ;  /* 0x0000000708067899 */ /* 0x000ff200080006ff */
[----:B------:R3:W-:Y:S01]  /*6ad0*/  UTMASTG.3D [UR4], [UR10] ;  /* 0x000000040a0073b5 */ /* 0x0007e20008010000 */
[----:B------:R0:W-:Y:S01]  /*6ae0*/  UTMACMDFLUSH ;  /* 0x00000000000079b7 */ /* 0x0001e20000000000 */
[----:B---3--:R-:W-:Y:S04]  /*6af0*/  DEPBAR.LE SB0, 0x0 ;  /* 0x000080000000791a */ /* 0x008fe80000000000 */
.L_x_97:
[----:B------:R-:W-:Y:S05]  /*6b00*/  BSYNC.RECONVERGENT B0 ;  /* 0x0000000000007941 */ /* 0x000fea0003800200 */
.L_x_96:
[----:B------:R-:W-:Y:S01]  /*6b10*/  BAR.SYNC.DEFER_BLOCKING 0x1, 0x80 ;  /* 0x0042000000007b1d */ /* 0x000fe20000010000 */
[----:B------:R-:W-:Y:S01]  /*6b20*/  ISETP.NE.AND P2, PT, R180, RZ, PT ;  /* 0x000000ffb400720c */ /* 0x000fe20003f45270 */
[----:B------:R-:W-:Y:S01]  /*6b30*/  IMAD.IADD R155, R75, 0x1, R143 ;  /* 0x000000014b9b7824 */ /* 0x000fe200078e028f */
[----:B------:R-:W-:Y:S01]  /*6b40*/  ISETP.NE.AND P0, PT, R181, 0x2, PT ;  /* 0x00000002b500780c */ /* 0x000fe20003f05270 */
[----:B------:R-:W-:Y:S01]  /*6b50*/  IMAD.IADD R165, R77, 0x1, R154 ;  /* 0x000000014da57824 */ /* 0x000fe200078e029a */
[----:B------:R-:W-:Y:S02]  /*6b60*/  ISETP.NE.AND P1, PT, R76, 0x4, PT ;  /* 0x000000044c00780c */ /* 0x000fe40003f25270 */
[----:B------:R-:W-:Y:S02]  /*6b70*/  SEL R3, RZ, 0x1, P0 ;  /* 0x00000001ff037807 */ /* 0x000fe40000000000 */
[----:B------:R-:W-:Y:S02]  /*6b80*/  SEL R0, RZ, 0x1, P1 ;  /* 0x00000001ff007807 */ /* 0x000fe40000800000 */
[----:B------:R-:W-:Y:S02]  /*6b90*/  LOP3.LUT R174, R174, R3, RZ, 0x3c, !PT ;  /* 0x00000003aeae7212 */ /* 0x000fe400078e3cff */
[----:B------:R-:W-:Y:S02]  /*6ba0*/  LOP3.LUT R175, R175, R0, RZ, 0x3c, !PT ;  /* 0x00000000afaf7212 */ /* 0x000fe400078e3cff */
[----:B------:R-:W-:Y:S02]  /*6bb0*/  @P2 R2UR UR36, R171 ;  /* 0x00000000ab2422ca */ /* 0x000fe400000e0000 */
[----:B------:R-:W-:Y:S02]  /*6bc0*/  SEL R181, R181, RZ, P0 ;  /* 0x000000ffb5b57207 */ /* 0x000fe40000000000 */
[----:B------:R-:W-:Y:S01]  /*6bd0*/  SEL R76, R76, RZ, P1 ;  /* 0x000000ff4c4c7207 */ /* 0x000fe20000800000 */
[----:B------:R-:W-:Y:S10]  /*6be0*/  @P2 BRA `(.L_x_98) ;  /* 0xffffffdc00702947 */ /* 0x000ff4000383ffff */
[----:B------:R-:W-:Y:S05]  /*6bf0*/  EXIT ;  /* 0x000000000000794d */ /* 0x000fea0003800000 */
.L_x_19:
[----:B--2---:R2:W1:Y:S02]  /*6c00*/  SYNCS.PHASECHK.TRANS64.TRYWAIT P0, [R3+URZ+0x110], R2 ;  /* 0x00011002030075a7 */ /* 0x00446400080011ff */
[----:B-1----:R-:W-:Y:S05]  /*6c10*/  @!P0 NANOSLEEP.SYNCS 0x989680 ;  /* 0x009896800000895d */ /* 0x002fea0003900000 */
[----:B------:R-:W1:Y:S02]  /*6c20*/  @!P0 SYNCS.PHASECHK.TRANS64 P0, [R3+URZ+0x110], R2 ;  /* 0x00011002030085a7 */ /* 0x000e6400080010ff */
[----:B-1----:R-:W-:Y:S05]  /*6c30*/  @!P0 BRA `(.L_x_19) ;  /* 0xfffffffc00f08947 */ /* 0x002fea000383ffff */
[----:B------:R-:W-:Y:S05]  /*6c40*/  BRA `(.L_x_99) ;  /* 0xffffffa8006c7947 */ /* 0x000fea000383ffff */
.L_x_22:
[----:B-1----:R-:W-:-:S07]  /*6c50*/  MOV R2, UR33 ;  /* 0x0000002100027c02 */ /* 0x002fce0008000f00 */
.L_x_100:
[----:B-1----:R1:W2:Y:S02]  /*6c60*/  SYNCS.PHASECHK.TRANS64.TRYWAIT P0, [R2+URZ+0x40], R5 ;  /* 0x00004005020075a7 */ /* 0x0022a400080011ff */
[----:B--2---:R-:W-:Y:S05]  /*6c70*/  @!P0 NANOSLEEP.SYNCS 0x989680 ;  /* 0x009896800000895d */ /* 0x004fea0003900000 */
[----:B------:R-:W2:Y:S02]  /*6c80*/  @!P0 SYNCS.PHASECHK.TRANS64 P0, [R2+URZ+0x40], R5 ;  /* 0x00004005020085a7 */ /* 0x000ea400080010ff */
[----:B--2---:R-:W-:Y:S05]  /*6c90*/  @!P0 BRA `(.L_x_100) ;  /* 0xfffffffc00f08947 */ /* 0x004fea000383ffff */
[----:B------:R-:W-:Y:S05]  /*6ca0*/  BRA `(.L_x_21) ;  /* 0xffffffa800bc7947 */ /* 0x000fea000383ffff */
.L_x_28:
[----:B-1----:R-:W-:-:S07]  /*6cb0*/  MOV R2, UR17 ;  /* 0x0000001100027c02 */ /* 0x002fce0008000f00 */
.L_x_101:
[----:B-1----:R1:W2:Y:S02]  /*6cc0*/  SYNCS.PHASECHK.TRANS64.TRYWAIT P0, [R2+URZ+0x40], R5 ;  /* 0x00004005020075a7 */ /* 0x0022a400080011ff */
[----:B--2---:R-:W-:Y:S05]  /*6cd0*/  @!P0 NANOSLEEP.SYNCS 0x989680 ;  /* 0x009896800000895d */ /* 0x004fea0003900000 */
[----:B------:R-:W2:Y:S02]  /*6ce0*/  @!P0 SYNCS.PHASECHK.TRANS64 P0, [R2+URZ+0x40], R5 ;  /* 0x00004005020085a7 */ /* 0x000ea400080010ff */
[----:B--2---:R-:W-:Y:S05]  /*6cf0*/  @!P0 BRA `(.L_x_101) ;  /* 0xfffffffc00f08947 */ /* 0x004fea000383ffff */
[----:B------:R-:W-:Y:S05]  /*6d00*/  BRA `(.L_x_27) ;  /* 0xffffffac00647947 */ /* 0x000fea000383ffff */
.L_x_32:
[----:B-1----:R1:W2:Y:S02]  /*6d10*/  SYNCS.PHASECHK.TRANS64.TRYWAIT P0, [R2+URZ+0xa0], R3 ;  /* 0x0000a003020075a7 */ /* 0x0022a400080011ff */
[----:B--2---:R-:W-:Y:S05]  /*6d20*/  @!P0 NANOSLEEP.SYNCS 0x989680 ;  /* 0x009896800000895d */ /* 0x004fea0003900000 */
[----:B------:R-:W2:Y:S02]  /*6d30*/  @!P0 SYNCS.PHASECHK.TRANS64 P0, [R2+URZ+0xa0], R3 ;  /* 0x0000a003020085a7 */ /* 0x000ea400080010ff */
[----:B--2---:R-:W-:Y:S05]  /*6d40*/  @!P0 BRA `(.L_x_32) ;  /* 0xfffffffc00f08947 */ /* 0x004fea000383ffff */
[----:B------:R-:W-:Y:S05]  /*6d50*/  BRA `(.L_x_102) ;  /* 0xffffffac00f47947 */ /* 0x000fea000383ffff */
.L_x_36:
[----:B----4-:R-:W-:-:S07]  /*6d60*/  MOV R0, UR5 ;  /* 0x0000000500007c02 */ /* 0x010fce0008000f00 */
.L_x_103:
[----:B-1----:R1:W2:Y:S02]  /*6d70*/  SYNCS.PHASECHK.TRANS64.TRYWAIT P0, [R0+URZ], R3 ;  /* 0x00000003000075a7 */ /* 0x0022a400080011ff */
[----:B--2---:R-:W-:Y:S05]  /*6d80*/  @!P0 NANOSLEEP.SYNCS 0x989680 ;  /* 0x009896800000895d */ /* 0x004fea0003900000 */
[----:B------:R-:W2:Y:S02]  /*6d90*/  @!P0 SYNCS.PHASECHK.TRANS64 P0, [R0+URZ], R3 ;  /* 0x00000003000085a7 */ /* 0x000ea400080010ff */
[----:B--2---:R-:W-:Y:S05]  /*6da0*/  @!P0 BRA `(.L_x_103) ;  /* 0xfffffffc00f08947 */ /* 0x004fea000383ffff */
[----:B------:R-:W-:Y:S05]  /*6db0*/  BRA `(.L_x_104) ;  /* 0xffffffb400647947 */ /* 0x000fea000383ffff */
.L_x_37:
[----:B----4-:R-:W-:-:S07]  /*6dc0*/  MOV R0, UR5 ;  /* 0x0000000500007c02 */ /* 0x010fce0008000f00 */
.L_x_105:
[----:B-1----:R1:W2:Y:S02]  /*6dd0*/  SYNCS.PHASECHK.TRANS64.TRYWAIT P0, [R0+URZ], R3 ;  /* 0x00000003000075a7 */ /* 0x0022a400080011ff */
[----:B--2---:R-:W-:Y:S05]  /*6de0*/  @!P0 NANOSLEEP.SYNCS 0x989680 ;  /* 0x009896800000895d */ /* 0x004fea0003900000 */
[----:B------:R-:W2:Y:S02]  /*6df0*/  @!P0 SYNCS.PHASECHK.TRANS64 P0, [R0+URZ], R3 ;  /* 0x00000003000085a7 */ /* 0x000ea400080010ff */
[----:B--2---:R-:W-:Y:S05]  /*6e00*/  @!P0 BRA `(.L_x_105) ;  /* 0xfffffffc00f08947 */ /* 0x004fea000383ffff */
[----:B------:R-:W-:Y:S05]  /*6e10*/  BRA `(.L_x_106) ;  /* 0xffffffb400707947 */ /* 0x000fea000383ffff */
.L_x_38:
[----:B----4-:R-:W-:-:S07]  /*6e20*/  MOV R0, UR5 ;  /* 0x0000000500007c02 */ /* 0x010fce0008000f00 */
.L_x_107:
[----:B-1----:R1:W2:Y:S02]  /*6e30*/  SYNCS.PHASECHK.TRANS64.TRYWAIT P0, [R0+URZ], R3 ;  /* 0x00000003000075a7 */ /* 0x0022a400080011ff */
[----:B--2---:R-:W-:Y:S05]  /*6e40*/  @!P0 NANOSLEEP.SYNCS 0x989680 ;  /* 0x009896800000895d */ /* 0x004fea0003900000 */
[----:B------:R-:W2:Y:S02]  /*6e50*/  @!P0 SYNCS.PHASECHK.TRANS64 P0, [R0+URZ], R3 ;  /* 0x00000003000085a7 */ /* 0x000ea400080010ff */
[----:B--2---:R-:W-:Y:S05]  /*6e60*/  @!P0 BRA `(.L_x_107) ;  /* 0xfffffffc00f08947 */ /* 0x004fea000383ffff */
[----:B------:R-:W-:Y:S05]  /*6e70*/  BRA `(.L_x_108) ;  /* 0xffffffb4007c7947 */ /* 0x000fea000383ffff */
.L_x_39:
[----:B----4-:R-:W-:-:S07]  /*6e80*/  MOV R0, UR5 ;  /* 0x0000000500007c02 */ /* 0x010fce0008000f00 */
.L_x_109:
[----:B-1----:R1:W2:Y:S02]  /*6e90*/  SYNCS.PHASECHK.TRANS64.TRYWAIT P0, [R0+URZ], R3 ;  /* 0x00000003000075a7 */ /* 0x0022a400080011ff */
[----:B--2---:R-:W-:Y:S05]  /*6ea0*/  @!P0 NANOSLEEP.SYNCS 0x989680 ;  /* 0x009896800000895d */ /* 0x004fea0003900000 */
[----:B------:R-:W2:Y:S02]  /*6eb0*/  @!P0 SYNCS.PHASECHK.TRANS64 P0, [R0+URZ], R3 ;  /* 0x00000003000085a7 */ /* 0x000ea400080010ff */
[----:B--2---:R-:W-:Y:S05]  /*6ec0*/  @!P0 BRA `(.L_x_109) ;  /* 0xfffffffc00f08947 */ /* 0x004fea000383ffff */
[----:B------:R-:W-:Y:S05]  /*6ed0*/  BRA `(.L_x_110) ;  /* 0xffffffb400887947 */ /* 0x000fea000383ffff */
.L_x_40:
[----:B----4-:R-:W-:-:S07]  /*6ee0*/  MOV R0, UR5 ;  /* 0x0000000500007c02 */ /* 0x010fce0008000f00 */
.L_x_111:
[----:B-1----:R1:W2:Y:S02]  /*6ef0*/  SYNCS.PHASECHK.TRANS64.TRYWAIT P0, [R0+URZ], R3 ;  /* 0x00000003000075a7 */ /* 0x0022a400080011ff */
[----:B--2---:R-:W-:Y:S05]  /*6f00*/  @!P0 NANOSLEEP.SYNCS 0x989680 ;  /* 0x009896800000895d */ /* 0x004fea0003900000 */
[----:B------:R-:W2:Y:S02]  /*6f10*/  @!P0 SYNCS.PHASECHK.TRANS64 P0, [R0+URZ], R3 ;  /* 0x00000003000085a7 */ /* 0x000ea400080010ff */
[----:B--2---:R-:W-:Y:S05]  /*6f20*/  @!P0 BRA `(.L_x_111) ;  /* 0xfffffffc00f08947 */ /* 0x004fea000383ffff */
[----:B------:R-:W-:Y:S05]  /*6f30*/  BRA `(.L_x_112) ;  /* 0xffffffb400947947 */ /* 0x000fea000383ffff */
.L_x_41:
[----:B----4-:R-:W-:-:S07]  /*6f40*/  MOV R0, UR5 ;  /* 0x0000000500007c02 */ /* 0x010fce0008000f00 */
.L_x_113:
[----:B-1----:R1:W2:Y:S02]  /*6f50*/  SYNCS.PHASECHK.TRANS64.TRYWAIT P0, [R0+URZ], R3 ;  /* 0x00000003000075a7 */ /* 0x0022a400080011ff */
[----:B--2---:R-:W-:Y:S05]  /*6f60*/  @!P0 NANOSLEEP.SYNCS 0x989680 ;  /* 0x009896800000895d */ /* 0x004fea0003900000 */
[----:B------:R-:W2:Y:S02]  /*6f70*/  @!P0 SYNCS.PHASECHK.TRANS64 P0, [R0+URZ], R3 ;  /* 0x00000003000085a7 */ /* 0x000ea400080010ff */
[----:B--2---:R-:W-:Y:S05]  /*6f80*/  @!P0 BRA `(.L_x_113) ;  /* 0xfffffffc00f08947 */ /* 0x004fea000383ffff */
[----:B------:R-:W-:Y:S05]  /*6f90*/  BRA `(.L_x_114) ;  /* 0xffffffb400a07947 */ /* 0x000fea000383ffff */
.L_x_42:
[----:B----4-:R-:W-:-:S07]  /*6fa0*/  MOV R0, UR5 ;  /* 0x0000000500007c02 */ /* 0x010fce0008000f00 */
.L_x_115:
[----:B-1----:R1:W2:Y:S02]  /*6fb0*/  SYNCS.PHASECHK.TRANS64.TRYWAIT P0, [R0+URZ], R3 ;  /* 0x00000003000075a7 */ /* 0x0022a400080011ff */
[----:B--2---:R-:W-:Y:S05]  /*6fc0*/  @!P0 NANOSLEEP.SYNCS 0x989680 ;  /* 0x009896800000895d */ /* 0x004fea0003900000 */
[----:B------:R-:W2:Y:S02]  /*6fd0*/  @!P0 SYNCS.PHASECHK.TRANS64 P0, [R0+URZ], R3 ;  /* 0x00000003000085a7 */ /* 0x000ea400080010ff */
[----:B--2---:R-:W-:Y:S05]  /*6fe0*/  @!P0 BRA `(.L_x_115) ;  /* 0xfffffffc00f08947 */ /* 0x004fea000383ffff */
[----:B------:R-:W-:Y:S05]  /*6ff0*/  BRA `(.L_x_116) ;  /* 0xffffffb400ac7947 */ /* 0x000fea000383ffff */
.L_x_45:
[----:B-1----:R1:W2:Y:S02]  /*7000*/  SYNCS.PHASECHK.TRANS64.TRYWAIT P0, [R0+URZ+0x100], R5 ;  /* 0x00010005000075a7 */ /* 0x0022a400080011ff */
[----:B--2---:R-:W-:Y:S05]  /*7010*/  @!P0 NANOSLEEP.SYNCS 0x989680 ;  /* 0x009896800000895d */ /* 0x004fea0003900000 */
[----:B------:R-:W2:Y:S02]  /*7020*/  @!P0 SYNCS.PHASECHK.TRANS64 P0, [R0+URZ+0x100], R5 ;  /* 0x00010005000085a7 */ /* 0x000ea400080010ff */
[----:B--2---:R-:W-:Y:S05]  /*7030*/  @!P0 BRA `(.L_x_45) ;  /* 0xfffffffc00f08947 */ /* 0x004fea000383ffff */
[----:B------:R-:W-:Y:S05]  /*7040*/  BRA `(.L_x_117) ;  /* 0xffffffb800087947 */ /* 0x000fea000383ffff */
.L_x_46:
[----:B------:R-:W-:-:S07]  /*7050*/  MOV R0, UR5 ;  /* 0x0000000500007c02 */ /* 0x000fce0008000f00 */
.L_x_118:
[----:B-1----:R1:W2:Y:S02]  /*7060*/  SYNCS.PHASECHK.TRANS64.TRYWAIT P0, [R0+URZ+0xb0], R5 ;  /* 0x0000b005000075a7 */ /* 0x0022a400080011ff */
[----:B--2---:R-:W-:Y:S05]  /*7070*/  @!P0 NANOSLEEP.SYNCS 0x989680 ;  /* 0x009896800000895d */ /* 0x004fea0003900000 */
[----:B------:R-:W2:Y:S02]  /*7080*/  @!P0 SYNCS.PHASECHK.TRANS64 P0, [R0+URZ+0xb0], R5 ;  /* 0x0000b005000085a7 */ /* 0x000ea400080010ff */
[----:B--2---:R-:W-:Y:S05]  /*7090*/  @!P0 BRA `(.L_x_118) ;  /* 0xfffffffc00f08947 */ /* 0x004fea000383ffff */
[----:B------:R-:W-:Y:S05]  /*70a0*/  BRA `(.L_x_119) ;  /* 0xffffffb800187947 */ /* 0x000fea000383ffff */
.L_x_47:
[----:B-1----:R1:W2:Y:S02]  /*70b0*/  SYNCS.PHASECHK.TRANS64.TRYWAIT P1, [R0+URZ+0xa0], R5 ;  /* 0x0000a005000075a7 */ /* 0x0022a400080211ff */
[----:B--2---:R-:W-:Y:S05]  /*70c0*/  @!P1 NANOSLEEP.SYNCS 0x989680 ;  /* 0x009896800000995d */ /* 0x004fea0003900000 */
[----:B------:R-:W2:Y:S02]  /*70d0*/  @!P1 SYNCS.PHASECHK.TRANS64 P1, [R0+URZ+0xa0], R5 ;  /* 0x0000a005000095a7 */ /* 0x000ea400080210ff */
[----:B--2---:R-:W-:Y:S05]  /*70e0*/  @!P1 BRA `(.L_x_47) ;  /* 0xfffffffc00f09947 */ /* 0x004fea000383ffff */
[----:B------:R-:W-:Y:S05]  /*70f0*/  BRA `(.L_x_120) ;  /* 0xffffffb800487947 */ /* 0x000fea000383ffff */
.L_x_50:
[----:B------:R-:W-:-:S07]  /*7100*/  MOV R0, UR5 ;  /* 0x0000000500007c02 */ /* 0x000fce0008000f00 */
.L_x_121:
[----:B-1----:R1:W2:Y:S02]  /*7110*/  SYNCS.PHASECHK.TRANS64.TRYWAIT P0, [R0+URZ+0xb0], R3 ;  /* 0x0000b003000075a7 */ /* 0x0022a400080011ff */
[----:B--2---:R-:W-:Y:S05]  /*7120*/  @!P0 NANOSLEEP.SYNCS 0x989680 ;  /* 0x009896800000895d */ /* 0x004fea0003900000 */
[----:B------:R-:W2:Y:S02]  /*7130*/  @!P0 SYNCS.PHASECHK.TRANS64 P0, [R0+URZ+0xb0], R3 ;  /* 0x0000b003000085a7 */ /* 0x000ea400080010ff */
[----:B--2---:R-:W-:Y:S05]  /*7140*/  @!P0 BRA `(.L_x_121) ;  /* 0xfffffffc00f08947 */ /* 0x004fea000383ffff */
[----:B------:R-:W-:Y:S05]  /*7150*/  BRA `(.L_x_49) ;  /* 0xffffffb8009c7947 */ /* 0x000fea000383ffff */
.L_x_57:
[----:B-1----:R1:W2:Y:S02]  /*7160*/  SYNCS.PHASECHK.TRANS64.TRYWAIT P1, [R0+URZ+0xa0], R5 ;  /* 0x0000a005000075a7 */ /* 0x0022a400080211ff */
[----:B--2---:R-:W-:Y:S05]  /*7170*/  @!P1 NANOSLEEP.SYNCS 0x989680 ;  /* 0x009896800000995d */ /* 0x004fea0003900000 */
[----:B------:R-:W2:Y:S02]  /*7180*/  @!P1 SYNCS.PHASECHK.TRANS64 P1, [R0+URZ+0xa0], R5 ;  /* 0x0000a005000095a7 */ /* 0x000ea400080210ff */
[----:B--2---:R-:W-:Y:S05]  /*7190*/  @!P1 BRA `(.L_x_57) ;  /* 0xfffffffc00f09947 */ /* 0x004fea000383ffff */
[----:B------:R-:W-:Y:S05]  /*71a0*/  BRA `(.L_x_122) ;  /* 0xffffffc0000c7947 */ /* 0x000fea000383ffff */
.L_x_58:
[----:B------:R-:W-:-:S07]  /*71b0*/  MOV R3, UR7 ;  /* 0x0000000700037c02 */ /* 0x000fce0008000f00 */
.L_x_123:
[----:B-1----:R1:W2:Y:S02]  /*71c0*/  SYNCS.PHASECHK.TRANS64.TRYWAIT P0, [R3+URZ+0xe0], R0 ;  /* 0x0000e000030075a7 */ /* 0x0022a400080011ff */
[----:B--2---:R-:W-:Y:S05]  /*71d0*/  @!P0 NANOSLEEP.SYNCS 0x989680 ;  /* 0x009896800000895d */ /* 0x004fea0003900000 */
[----:B------:R-:W2:Y:S02]  /*71e0*/  @!P0 SYNCS.PHASECHK.TRANS64 P0, [R3+URZ+0xe0], R0 ;  /* 0x0000e000030085a7 */ /* 0x000ea400080010ff */
[----:B--2---:R-:W-:Y:S05]  /*71f0*/  @!P0 BRA `(.L_x_123) ;  /* 0xfffffffc00f08947 */ /* 0x004fea000383ffff */
[----:B------:R-:W-:Y:S05]  /*7200*/  BRA `(.L_x_124) ;  /* 0xffffffc000447947 */ /* 0x000fea000383ffff */
.L_x_61:
[----:B------:R-:W-:Y:S07]  /*7210*/  MOV R0, UR6 ;  /* 0x0000000600007c02 */ /* 0x000fee0008000f00 */
.L_x_125:
[----:B-1----:R1:W2:Y:S02]  /*7220*/  SYNCS.PHASECHK.TRANS64.TRYWAIT P0, [R0+URZ], R3 ;  /* 0x00000003000075a7 */ /* 0x0022a400080011ff */
[----:B--2---:R-:W-:Y:S05]  /*7230*/  @!P0 NANOSLEEP.SYNCS 0x989680 ;  /* 0x009896800000895d */ /* 0x004fea0003900000 */
[----:B------:R-:W2:Y:S02]  /*7240*/  @!P0 SYNCS.PHASECHK.TRANS64 P0, [R0+URZ], R3 ;  /* 0x00000003000085a7 */ /* 0x000ea400080010ff */
[----:B--2---:R-:W-:Y:S05]  /*7250*/  @!P0 BRA `(.L_x_125) ;  /* 0xfffffffc00f08947 */ /* 0x004fea000383ffff */
[----:B------:R-:W-:Y:S05]  /*7260*/  BRA `(.L_x_60) ;  /* 0xffffffc000607947 */ /* 0x000fea000383ffff */
.L_x_64:
[----:B------:R-:W-:-:S07]  /*7270*/  MOV R0, UR6 ;  /* 0x0000000600007c02 */ /* 0x000fce0008000f00 */
.L_x_126:
[----:B--2---:R2:W4:Y:S02]  /*7280*/  SYNCS.PHASECHK.TRANS64.TRYWAIT P0, [R0+URZ], R3 ;  /* 0x00000003000075a7 */ /* 0x00452400080011ff */
[----:B----4-:R-:W-:Y:S05]  /*7290*/  @!P0 NANOSLEEP.SYNCS 0x989680 ;  /* 0x009896800000895d */ /* 0x010fea0003900000 */
[----:B------:R-:W4:Y:S02]  /*72a0*/  @!P0 SYNCS.PHASECHK.TRANS64 P0, [R0+URZ], R3 ;  /* 0x00000003000085a7 */ /* 0x000f2400080010ff */
[----:B----4-:R-:W-:Y:S05]  /*72b0*/  @!P0 BRA `(.L_x_126) ;  /* 0xfffffffc00f08947 */ /* 0x010fea000383ffff */
[----:B------:R-:W-:Y:S05]  /*72c0*/  BRA `(.L_x_127) ;  /* 0xffffffc4003c7947 */ /* 0x000fea000383ffff */
.L_x_65:
[----:B------:R-:W-:-:S07]  /*72d0*/  MOV R0, UR6 ;  /* 0x0000000600007c02 */ /* 0x000fce0008000f00 */
.L_x_128:
[----:B-1----:R1:W2:Y:S02]  /*72e0*/  SYNCS.PHASECHK.TRANS64.TRYWAIT P0, [R0+URZ], R3 ;  /* 0x00000003000075a7 */ /* 0x0022a400080011ff */
[----:B--2---:R-:W-:Y:S05]  /*72f0*/  @!P0 NANOSLEEP.SYNCS 0x989680 ;  /* 0x009896800000895d */ /* 0x004fea0003900000 */
[----:B------:R-:W2:Y:S02]  /*7300*/  @!P0 SYNCS.PHASECHK.TRANS64 P0, [R0+URZ], R3 ;  /* 0x00000003000085a7 */ /* 0x000ea400080010ff */
[----:B--2---:R-:W-:Y:S05]  /*7310*/  @!P0 BRA `(.L_x_128) ;  /* 0xfffffffc00f08947 */ /* 0x004fea000383ffff */
[----:B------:R-:W-:Y:S05]  /*7320*/  BRA `(.L_x_129) ;  /* 0xffffffc400487947 */ /* 0x000fea000383ffff */
.L_x_66:
[----:B------:R-:W-:-:S07]  /*7330*/  MOV R0, UR6 ;  /* 0x0000000600007c02 */ /* 0x000fce0008000f00 */
.L_x_130:
[----:B-1----:R1:W2:Y:S02]  /*7340*/  SYNCS.PHASECHK.TRANS64.TRYWAIT P0, [R0+URZ], R3 ;  /* 0x00000003000075a7 */ /* 0x0022a400080011ff */
[----:B--2---:R-:W-:Y:S05]  /*7350*/  @!P0 NANOSLEEP.SYNCS 0x989680 ;  /* 0x009896800000895d */ /* 0x004fea0003900000 */
[----:B------:R-:W2:Y:S02]  /*7360*/  @!P0 SYNCS.PHASECHK.TRANS64 P0, [R0+URZ], R3 ;  /* 0x00000003000085a7 */ /* 0x000ea400080010ff */
[----:B--2---:R-:W-:Y:S05]  /*7370*/  @!P0 BRA `(.L_x_130) ;  /* 0xfffffffc00f08947 */ /* 0x004fea000383ffff */
[----:B------:R-:W-:Y:S05]  /*7380*/  BRA `(.L_x_131) ;  /* 0xffffffc400547947 */ /* 0x000fea000383ffff */
.L_x_67:
[----:B------:R-:W-:-:S07]  /*7390*/  MOV R0, UR7 ;  /* 0x0000000700007c02 */ /* 0x000fce0008000f00 */
.L_x_132:
[----:B-1----:R1:W2:Y:S02]  /*73a0*/  SYNCS.PHASECHK.TRANS64.TRYWAIT P0, [R0+URZ], R3 ;  /* 0x00000003000075a7 */ /* 0x0022a400080011ff */
[----:B--2---:R-:W-:Y:S05]  /*73b0*/  @!P0 NANOSLEEP.SYNCS 0x989680 ;  /* 0x009896800000895d */ /* 0x004fea0003900000 */
[----:B------:R-:W2:Y:S02]  /*73c0*/  @!P0 SYNCS.PHASECHK.TRANS64 P0, [R0+URZ], R3 ;  /* 0x00000003000085a7 */ /* 0x000ea400080010ff */
[----:B--2---:R-:W-:Y:S05]  /*73d0*/  @!P0 BRA `(.L_x_132) ;  /* 0xfffffffc00f08947 */ /* 0x004fea000383ffff */
[----:B------:R-:W-:Y:S05]  /*73e0*/  BRA `(.L_x_133) ;  /* 0xffffffc400607947 */ /* 0x000fea000383ffff */
.L_x_72:
[----:B---3--:R3:W1:Y:S02]  /*73f0*/  SYNCS.PHASECHK.TRANS64.TRYWAIT P0, [R0+URZ+0xa0], R3 ;  /* 0x0000a003000075a7 */ /* 0x00866400080011ff */
[----:B-1----:R-:W-:Y:S05]  /*7400*/  @!P0 NANOSLEEP.SYNCS 0x989680 ;  /* 0x009896800000895d */ /* 0x002fea0003900000 */
[----:B------:R-:W1:Y:S02]  /*7410*/  @!P0 SYNCS.PHASECHK.TRANS64 P0, [R0+URZ+0xa0], R3 ;  /* 0x0000a003000085a7 */ /* 0x000e6400080010ff */
[----:B-1----:R-:W-:Y:S05]  /*7420*/  @!P0 BRA `(.L_x_72) ;  /* 0xfffffffc00f08947 */ /* 0x002fea000383ffff */
[----:B------:R-:W-:Y:S05]  /*7430*/  BRA `(.L_x_134) ;  /* 0xffffffc8005c7947 */ /* 0x000fea000383ffff */
.L_x_75:
[----:B------:R-:W-:Y:S07]  /*7440*/  MOV R0, UR6 ;  /* 0x0000000600007c02 */ /* 0x000fee0008000f00 */
.L_x_135:
[----:B-1----:R1:W3:Y:S02]  /*7450*/  SYNCS.PHASECHK.TRANS64.TRYWAIT P0, [R0+URZ+0x98], R3 ;  /* 0x00009803000075a7 */ /* 0x0022e400080011ff */
[----:B---3--:R-:W-:Y:S05]  /*7460*/  @!P0 NANOSLEEP.SYNCS 0x989680 ;  /* 0x009896800000895d */ /* 0x008fea0003900000 */
[----:B------:R-:W3:Y:S02]  /*7470*/  @!P0 SYNCS.PHASECHK.TRANS64 P0, [R0+URZ+0x98], R3 ;  /* 0x00009803000085a7 */ /* 0x000ee400080010ff */
[----:B---3--:R-:W-:Y:S05]  /*7480*/  @!P0 BRA `(.L_x_135) ;  /* 0xfffffffc00f08947 */ /* 0x008fea000383ffff */
[----:B------:R-:W-:Y:S05]  /*7490*/  BRA `(.L_x_74) ;  /* 0xffffffcc00487947 */ /* 0x000fea000383ffff */
.L_x_78:
[----:B------:R-:W-:Y:S07]  /*74a0*/  MOV R3, UR6 ;  /* 0x0000000600037c02 */ /* 0x000fee0008000f00 */
.L_x_136:
[----:B-1----:R1:W2:Y:S02]  /*74b0*/  SYNCS.PHASECHK.TRANS64.TRYWAIT P2, [R3+URZ+0x88], R26 ;  /* 0x0000881a030075a7 */ /* 0x0022a400080411ff */
[----:B--2---:R-:W-:Y:S05]  /*74c0*/  @!P2 NANOSLEEP.SYNCS 0x989680 ;  /* 0x009896800000a95d */ /* 0x004fea0003900000 */
[----:B------:R-:W2:Y:S02]  /*74d0*/  @!P2 SYNCS.PHASECHK.TRANS64 P2, [R3+URZ+0x88], R26 ;  /* 0x0000881a0300a5a7 */ /* 0x000ea400080410ff */
[----:B--2---:R-:W-:Y:S05]  /*74e0*/  @!P2 BRA `(.L_x_136) ;  /* 0xfffffffc00f0a947 */ /* 0x004fea000383ffff */
[----:B------:R-:W-:Y:S05]  /*74f0*/  BRA `(.L_x_137) ;  /* 0xffffffcc00dc7947 */ /* 0x000fea000383ffff */
.L_x_81:
[----:B--2---:R2:W4:Y:S02]  /*7500*/  SYNCS.PHASECHK.TRANS64.TRYWAIT P0, [R0+URZ+0xa0], R3 ;  /* 0x0000a003000075a7 */ /* 0x00452400080011ff */
[----:B----4-:R-:W-:Y:S05]  /*7510*/  @!P0 NANOSLEEP.SYNCS 0x989680 ;  /* 0x009896800000895d */ /* 0x010fea0003900000 */
[----:B------:R-:W4:Y:S02]  /*7520*/  @!P0 SYNCS.PHASECHK.TRANS64 P0, [R0+URZ+0xa0], R3 ;  /* 0x0000a003000085a7 */ /* 0x000f2400080010ff */
[----:B----4-:R-:W-:Y:S05]  /*7530*/  @!P0 BRA `(.L_x_81) ;  /* 0xfffffffc00f08947 */ /* 0x010fea000383ffff */
[----:B------:R-:W-:Y:S05]  /*7540*/  BRA `(.L_x_138) ;  /* 0xffffffd4002c7947 */ /* 0x000fea000383ffff */
.L_x_92:
[----:B-1----:R-:W-:Y:S04]  /*7550*/  MOV R0, UR43 ;  /* 0x0000002b00007c02 */ /* 0x002fe80008000f00 */
[----:B------:R1:W2:Y:S03]  /*7560*/  SYNCS.PHASECHK.TRANS64.TRYWAIT P1, [R0+URZ+0x80], R3 ;  /* 0x00008003000075a7 */ /* 0x0002a600080211ff */
[----:B--2---:R-:W-:Y:S05]  /*7570*/  @!P1 NANOSLEEP.SYNCS 0x989680 ;  /* 0x009896800000995d */ /* 0x004fea0003900000 */
[----:B------:R-:W2:Y:S02]  /*7580*/  @!P1 SYNCS.PHASECHK.TRANS64 P1, [R0+URZ+0x80], R3 ;  /* 0x00008003000095a7 */ /* 0x000ea400080210ff */
[----:B--2---:R-:W-:Y:S05]  /*7590*/  @!P1 BRA `(.L_x_92) ;  /* 0xfffffffc00ec9947 */ /* 0x004fea000383ffff */
[----:B------:R-:W-:Y:S05]  /*75a0*/  BRA `(.L_x_91) ;  /* 0xffffffe000287947 */ /* 0x000fea000383ffff */
.L_x_94:
[----:B------:R1:W1:Y:S02]  /*75b0*/  SYNCS.PHASECHK.TRANS64.TRYWAIT P1, [R156+URZ+0xc0], R5 ;  /* 0x0000c0059c0075a7 */ /* 0x00026400080211ff */
[----:B-1----:R-:W-:Y:S05]  /*75c0*/  @!P1 NANOSLEEP.SYNCS 0x989680 ;  /* 0x009896800000995d */ /* 0x002fea0003900000 */
[----:B------:R-:W1:Y:S02]  /*75d0*/  @!P1 SYNCS.PHASECHK.TRANS64 P1, [R156+URZ+0xc0], R5 ;  /* 0x0000c0059c0095a7 */ /* 0x000e6400080210ff */
[----:B-1----:R-:W-:Y:S05]  /*75e0*/  @!P1 BRA `(.L_x_94) ;  /* 0xfffffffc00f09947 */ /* 0x002fea000383ffff */
[----:B------:R-:W-:Y:S05]  /*75f0*/  BRA `(.L_x_93) ;  /* 0xffffffe0006c7947 */ /* 0x000fea000383ffff */
        .weak           $__internal_0_$__cuda_sm10x_tcgen05_guardrail_trap_col_being_dealloced_not_returned_by_alloc
        .type           $__internal_0_$__cuda_sm10x_tcgen05_guardrail_trap_col_being_dealloced_not_returned_by_alloc,@function
        .size           $__internal_0_$__cuda_sm10x_tcgen05_guardrail_trap_col_being_dealloced_not_returned_by_alloc,($__internal_1_$__cuda_sm10x_tcgen05_guardrail_trap_phase_invalid_during_alloc - $__internal_0_$__cuda_sm10x_tcgen05_guardrail_trap_col_being_dealloced_not_returned_by_alloc)
$__internal_0_$__cuda_sm10x_tcgen05_guardrail_trap_col_being_dealloced_not_returned_by_alloc:
[----:B------:R-:W-:Y:S05]  /*7600*/  BPT.TRAP 0x1 ;  /* 0x000000040000795c */ /* 0x000fea0000300000 */
[----:B------:R-:W-:-:S04]  /*7610*/  HFMA2 R3, -RZ, RZ, 0, 0 ;  /* 0x00000000ff037431 */ /* 0x000fc800000001ff */
[----:B------:R-:W-:Y:S05]  /*7620*/  RET.REL.NODEC R2 `(_ZN7cutlass13device_kernelINS_4gemm6kernel13GemmUniversalIN4cute5tupleIJiiiiEEENS1_10collective13CollectiveMmaINS1_35MainloopSm100TmaUmmaWarpSpecializedILi8ELi2ELi4ENS5_IJNS4_1CILi1EEESB_SB_EEEEENS5_IJNSA_ILi128EEENSA_ILi64EEESE_EEENS_12float_e5m2_tENS5_IJlSB_lEEESH_SI_NS4_8TiledMMAINS4_8MMA_AtomIJNS4_10MMA_TraitsINS4_19SM100_MMA_F8F6F4_SSEJSH_SH_fSE_SF_NS4_17integral_constantINS4_4UMMA5MajorELSP_0EEESQ_NSN_INSO_7ScaleInELSR_0EEESS_EEEEEENS4_6LayoutISC_NS5_IJNSA_ILi0EEESW_SW_EEEEENS5_IJNS4_10UnderscoreESZ_SZ_EEEEENS4_13SM90_TMA_LOADENS4_14ComposedLayoutINS4_7SwizzleILi3ELi4ELi3EEENS4_18smem_ptr_flag_bitsILi8EEENSV_INS5_IJNSA_ILi8EEESE_EEENS5_IJSE_SB_EEEEEEEvNS4_8identityES12_S1C_vS1D_EENS_8epilogue10collective18CollectiveEpilogueINS1F_23Sm100TmaWarpSpecializedILi1ELi1ELi64ELb0ELb0EEEJSG_NS5_IJNSV_ISE_SB_EENSV_ISF_SB_EEEEESH_SI_SH_SI_NS1F_6fusion15FusionCallbacksIS1J_NS1N_17LinearCombinationISH_fSH_fLNS_15FloatRoundStyleE2EEESG_S1M_JEEENS4_5SM1004TMEM4LOAD26SM100_TMEM_LOAD_32dp32b64xES12_NS13_INS14_ILi2ELi4ELi3EEES17_NSV_INS5_IJS18_SF_EEENS5_IJSF_SB_EEEEEEENS4_39AutoVectorizingCopyWithAssumedAlignmentILi128EEENS4_14SM90_TMA_STOREES21_S23_S23_EEEvvEEEEvNT_6ParamsE) ;  /* 0xffffff8802747950 */ /* 0x000fea0003c3ffff */
        .weak           $__internal_1_$__cuda_sm10x_tcgen05_guardrail_trap_phase_invalid_during_alloc
        .type           $__internal_1_$__cuda_sm10x_tcgen05_guardrail_trap_phase_invalid_during_alloc,@function
        .size           $__internal_1_$__cuda_sm10x_tcgen05_guardrail_trap_phase_invalid_during_alloc,($__internal_2_$__cuda_sm10x_tcgen05_guardrail_trap_unallocated_columns_being_dealloced - $__internal_1_$__cuda_sm10x_tcgen05_guardrail_trap_phase_invalid_during_alloc)
$__internal_1_$__cuda_sm10x_tcgen05_guardrail_trap_phase_invalid_during_alloc:
[----:B------:R-:W-:Y:S05]  /*7630*/  BPT.TRAP 0x1 ;  /* 0x000000040000795c */ /* 0x000fea0000300000 */
[----:B------:R-:W-:-:S04]  /*7640*/  MOV R3, 0x0 ;  /* 0x0000000000037802 */ /* 0x000fc80000000f00 */
[----:B------:R-:W-:Y:S05]  /*7650*/  RET.REL.NODEC R2 `(_ZN7cutlass13device_kernelINS_4gemm6kernel13GemmUniversalIN4cute5tupleIJiiiiEEENS1_10collective13CollectiveMmaINS1_35MainloopSm100TmaUmmaWarpSpecializedILi8ELi2ELi4ENS5_IJNS4_1CILi1EEESB_SB_EEEEENS5_IJNSA_ILi128EEENSA_ILi64EEESE_EEENS_12float_e5m2_tENS5_IJlSB_lEEESH_SI_NS4_8TiledMMAINS4_8MMA_AtomIJNS4_10MMA_TraitsINS4_19SM100_MMA_F8F6F4_SSEJSH_SH_fSE_SF_NS4_17integral_constantINS4_4UMMA5MajorELSP_0EEESQ_NSN_INSO_7ScaleInELSR_0EEESS_EEEEEENS4_6LayoutISC_NS5_IJNSA_ILi0EEESW_SW_EEEEENS5_IJNS4_10UnderscoreESZ_SZ_EEEEENS4_13SM90_TMA_LOADENS4_14ComposedLayoutINS4_7SwizzleILi3ELi4ELi3EEENS4_18smem_ptr_flag_bitsILi8EEENSV_INS5_IJNSA_ILi8EEESE_EEENS5_IJSE_SB_EEEEEEEvNS4_8identityES12_S1C_vS1D_EENS_8epilogue10collective18CollectiveEpilogueINS1F_23Sm100TmaWarpSpecializedILi1ELi1ELi64ELb0ELb0EEEJSG_NS5_IJNSV_ISE_SB_EENSV_ISF_SB_EEEEESH_SI_SH_SI_NS1F_6fusion15FusionCallbacksIS1J_NS1N_17LinearCombinationISH_fSH_fLNS_15FloatRoundStyleE2EEESG_S1M_JEEENS4_5SM1004TMEM4LOAD26SM100_TMEM_LOAD_32dp32b64xES12_NS13_INS14_ILi2ELi4ELi3EEES17_NSV_INS5_IJS18_SF_EEENS5_IJSF_SB_EEEEEEENS4_39AutoVectorizingCopyWithAssumedAlignmentILi128EEENS4_14SM90_TMA_STOREES21_S23_S23_EEEvvEEEEvNT_6ParamsE) ;  /* 0xffffff8802687950 */ /* 0x000fea0003c3ffff */
        .weak           $__internal_2_$__cuda_sm10x_tcgen05_guardrail_trap_unallocated_columns_being_dealloced
        .type           $__internal_2_$__cuda_sm10x_tcgen05_guardrail_trap_unallocated_columns_being_dealloced,@function
        .size           $__internal_2_$__cuda_sm10x_tcgen05_guardrail_trap_unallocated_columns_being_dealloced,(.L_x_140 - $__internal_2_$__cuda_sm10x_tcgen05_guardrail_trap_unallocated_columns_being_dealloced)
$__internal_2_$__cuda_sm10x_tcgen05_guardrail_trap_unallocated_columns_being_dealloced:
[----:B------:R-:W-:Y:S05]  /*7660*/  BPT.TRAP 0x1 ;  /* 0x000000040000795c */ /* 0x000fea0000300000 */
[----:B------:R-:W-:-:S04]  /*7670*/  HFMA2 R3, -RZ, RZ, 0, 0 ;  /* 0x00000000ff037431 */ /* 0x000fc800000001ff */
[----:B------:R-:W-:Y:S05]  /*7680*/  RET.REL.NODEC R2 `(_ZN7cutlass13device_kernelINS_4gemm6kernel13GemmUniversalIN4cute5tupleIJiiiiEEENS1_10collective13CollectiveMmaINS1_35MainloopSm100TmaUmmaWarpSpecializedILi8ELi2ELi4ENS5_IJNS4_1CILi1EEESB_SB_EEEEENS5_IJNSA_ILi128EEENSA_ILi64EEESE_EEENS_12float_e5m2_tENS5_IJlSB_lEEESH_SI_NS4_8TiledMMAINS4_8MMA_AtomIJNS4_10MMA_TraitsINS4_19SM100_MMA_F8F6F4_SSEJSH_SH_fSE_SF_NS4_17integral_constantINS4_4UMMA5MajorELSP_0EEESQ_NSN_INSO_7ScaleInELSR_0EEESS_EEEEEENS4_6LayoutISC_NS5_IJNSA_ILi0EEESW_SW_EEEEENS5_IJNS4_10UnderscoreESZ_SZ_EEEEENS4_13SM90_TMA_LOADENS4_14ComposedLayoutINS4_7SwizzleILi3ELi4ELi3EEENS4_18smem_ptr_flag_bitsILi8EEENSV_INS5_IJNSA_ILi8EEESE_EEENS5_IJSE_SB_EEEEEEEvNS4_8identityES12_S1C_vS1D_EENS_8epilogue10collective18CollectiveEpilogueINS1F_23Sm100TmaWarpSpecializedILi1ELi1ELi64ELb0ELb0EEEJSG_NS5_IJNSV_ISE_SB_EENSV_ISF_SB_EEEEESH_SI_SH_SI_NS1F_6fusion15FusionCallbacksIS1J_NS1N_17LinearCombinationISH_fSH_fLNS_15FloatRoundStyleE2EEESG_S1M_JEEENS4_5SM1004TMEM4LOAD26SM100_TMEM_LOAD_32dp32b64xES12_NS13_INS14_ILi2ELi4ELi3EEES17_NSV_INS5_IJS18_SF_EEENS5_IJSF_SB_EEEEEEENS4_39AutoVectorizingCopyWithAssumedAlignmentILi128EEENS4_14SM90_TMA_STOREES21_S23_S23_EEEvvEEEEvNT_6ParamsE) ;  /* 0xffffff88025c7950 */ /* 0x000fea0003c3ffff */
.L_x_139:
[----:B------:R-:W-:-:S00]  /*7690*/  BRA `(.L_x_139) ;  /* 0xfffffffc00fc7947 */ /* 0x000fc0000383ffff */
[----:B------:R-:W-:-:S00]  /*76a0*/  NOP ;  /* 0x0000000000007918 */ /* 0x000fc00000000000 */
        /* <DEDUP_REMOVED lines=13> */
.L_x_140:


//--------------------- .nv.global.init           --------------------------
	.section	.nv.global.init,"aw",@progbits
.nv.global.init:
	.type		$str$27,@object
	.size		$str$27,($str$28 - $str$27)
$str$27:
        /*0000*/ 	.byte	0x28, 0x61, 0x64, 0x64, 0x72, 0x65, 0x73, 0x73, 0x20, 0x26, 0x20, 0x6d, 0x61, 0x73, 0x6b, 0x29
        /*0010*/ 	.byte	0x20, 0x3d, 0x3d, 0x20, 0x30, 0x00
	.type		$str$28,@object
	.size		$str$28,($str$26 - $str$28)
$str$28:
        /*0016*/ 	.byte	0x2f, 0x74, 0x6d, 0x70, 0x2f, 0x63, 0x75, 0x74, 0x6c, 0x61, 0x73, 0x73, 0x5f, 0x73, 0x77, 0x65
        /*0026*/ 	.byte	0x65, 0x70, 0x5f, 0x73, 0x72, 0x63, 0x2f, 0x69, 0x6e, 0x63, 0x6c, 0x75, 0x64, 0x65, 0x2f, 0x63
        /*0036*/ 	.byte	0x75, 0x74, 0x65, 0x2f, 0x70, 0x6f, 0x69, 0x6e, 0x74, 0x65, 0x72, 0x5f, 0x66, 0x6c, 0x61, 0x67
        /*0046*/ 	.byte	0x67, 0x65, 0x64, 0x2e, 0x68, 0x70, 0x70, 0x00
	.type		$str$26,@object
	.size		$str$26,($str$25 - $str$26)
$str$26:
        /*004e*/ 	.byte	0x2f, 0x74, 0x6d, 0x70, 0x2f, 0x63, 0x75, 0x74, 0x6c, 0x61, 0x73, 0x73, 0x5f, 0x73, 0x77, 0x65
        /*005e*/ 	.byte	0x65, 0x70, 0x5f, 0x73, 0x72, 0x63, 0x2f, 0x69, 0x6e, 0x63, 0x6c, 0x75, 0x64, 0x65, 0x2f, 0x63
        /*006e*/ 	.byte	0x75, 0x74, 0x65, 0x2f, 0x61, 0x74, 0x6f, 0x6d, 0x2f, 0x63, 0x6f, 0x70, 0x79, 0x5f, 0x74, 0x72
        /*007e*/ 	.byte	0x61, 0x69, 0x74, 0x73, 0x5f, 0x73, 0x6d, 0x31, 0x30, 0x30, 0x2e, 0x68, 0x70, 0x70, 0x00
	.type		$str$25,@object
	.size		$str$25,(__unnamed_1 - $str$25)
$str$25:
        /*008d*/ 	.byte	0x28, 0x28, 0x75, 0x69, 0x6e, 0x74, 0x33, 0x32, 0x5f, 0x74, 0x28, 0x74, 0x68, 0x72, 0x65, 0x61
        /*009d*/ 	.byte	0x64, 0x49, 0x64, 0x78, 0x2e, 0x78, 0x29, 0x20, 0x2f, 0x20, 0x33, 0x32, 0x29, 0x20, 0x25, 0x20
        /*00ad*/ 	.byte	0x34, 0x29, 0x20, 0x3d, 0x3d, 0x20, 0x28, 0x28, 0x28, 0x74, 0x6d, 0x65, 0x6d, 0x5f, 0x61, 0x64
        /*00bd*/ 	.byte	0x64, 0x72, 0x20, 0x3e, 0x3e, 0x20, 0x31, 0x36, 0x29, 0x20, 0x2f, 0x20, 0x33, 0x32, 0x29, 0x20
        /*00cd*/ 	.byte	0x25, 0x20, 0x34, 0x29, 0x00
	.type		__unnamed_1,@object
	.size		__unnamed_1,(__unnamed_2 - __unnamed_1)
__unnamed_1:
        /*00d2*/ 	.byte	0x61, 0x75, 0x74, 0x6f, 0x20, 0x63, 0x75, 0x74, 0x65, 0x3a, 0x3a, 0x61, 0x73, 0x5f, 0x70, 0x6f
        /* <DEDUP_REMOVED lines=24> */
        /*0262*/ 	.byte	0x43, 0x3c, 0x38, 0x31, 0x39, 0x32, 0x3e, 0x3e, 0x3e, 0x3e, 0x5d, 0x00
	.type		__unnamed_2,@object
	.size		__unnamed_2,(.L_2 - __unnamed_2)
__unnamed_2:
        /* <DEDUP_REMOVED lines=42> */
        /*050e*/ 	.byte	0x3e, 0x3e, 0x3e, 0x3e, 0x5d, 0x00
.L_2:


//--------------------- .nv.shared._ZN7cutlass13device_kernelINS_4gemm6kernel13GemmUniversalIN4cute5tupleIJiiiiEEENS1_10collective13CollectiveMmaINS1_35MainloopSm100TmaUmmaWarpSpecializedILi8ELi2ELi4ENS5_IJNS4_1CILi1EEESB_SB_EEEEENS5_IJNSA_ILi128EEENSA_ILi64EEESE_EEENS_12float_e5m2_tENS5_IJlSB_lEEESH_SI_NS4_8TiledMMAINS4_8MMA_AtomIJNS4_10MMA_TraitsINS4_19SM100_MMA_F8F6F4_SSEJSH_SH_fSE_SF_NS4_17integral_constantINS4_4UMMA5MajorELSP_0EEESQ_NSN_INSO_7ScaleInELSR_0EEESS_EEEEEENS4_6LayoutISC_NS5_IJNSA_ILi0EEESW_SW_EEEEENS5_IJNS4_10UnderscoreESZ_SZ_EEEEENS4_13SM90_TMA_LOADENS4_14ComposedLayoutINS4_7SwizzleILi3ELi4ELi3EEENS4_18smem_ptr_flag_bitsILi8EEENSV_INS5_IJNSA_ILi8EEESE_EEENS5_IJSE_SB_EEEEEEEvNS4_8identityES12_S1C_vS1D_EENS_8epilogue10collective18CollectiveEpilogueINS1F_23Sm100TmaWarpSpecializedILi1ELi1ELi64ELb0ELb0EEEJSG_NS5_IJNSV_ISE_SB_EENSV_ISF_SB_EEEEESH_SI_SH_SI_NS1F_6fusion15FusionCallbacksIS1J_NS1N_17LinearCombinationISH_fSH_fLNS_15FloatRoundStyleE2EEESG_S1M_JEEENS4_5SM1004TMEM4LOAD26SM100_TMEM_LOAD_32dp32b64xES12_NS13_INS14_ILi2ELi4ELi3EEES17_NSV_INS5_IJS18_SF_EEENS5_IJSF_SB_EEEEEEENS4_39AutoVectorizingCopyWithAssumedAlignmentILi128EEENS4_14SM90_TMA_STOREES21_S23_S23_EEEvvEEEEvNT_6ParamsE --------------------------
	.section	.nv.shared._ZN7cutlass13device_kernelINS_4gemm6kernel13GemmUniversalIN4cute5tupleIJiiiiEEENS1_10collective13CollectiveMmaINS1_35MainloopSm100TmaUmmaWarpSpecializedILi8ELi2ELi4ENS5_IJNS4_1CILi1EEESB_SB_EEEEENS5_IJNSA_ILi128EEENSA_ILi64EEESE_EEENS_12float_e5m2_tENS5_IJlSB_lEEESH_SI_NS4_8TiledMMAINS4_8MMA_AtomIJNS4_10MMA_TraitsINS4_19SM100_MMA_F8F6F4_SSEJSH_SH_fSE_SF_NS4_17integral_constantINS4_4UMMA5MajorELSP_0EEESQ_NSN_INSO_7ScaleInELSR_0EEESS_EEEEEENS4_6LayoutISC_NS5_IJNSA_ILi0EEESW_SW_EEEEENS5_IJNS4_10UnderscoreESZ_SZ_EEEEENS4_13SM90_TMA_LOADENS4_14ComposedLayoutINS4_7SwizzleILi3ELi4ELi3EEENS4_18smem_ptr_flag_bitsILi8EEENSV_INS5_IJNSA_ILi8EEESE_EEENS5_IJSE_SB_EEEEEEEvNS4_8identityES12_S1C_vS1D_EENS_8epilogue10collective18CollectiveEpilogueINS1F_23Sm100TmaWarpSpecializedILi1ELi1ELi64ELb0ELb0EEEJSG_NS5_IJNSV_ISE_SB_EENSV_ISF_SB_EEEEESH_SI_SH_SI_NS1F_6fusion15FusionCallbacksIS1J_NS1N_17LinearCombinationISH_fSH_fLNS_15FloatRoundStyleE2EEESG_S1M_JEEENS4_5SM1004TMEM4LOAD26SM100_TMEM_LOAD_32dp32b64xES12_NS13_INS14_ILi2ELi4ELi3EEES17_NSV_INS5_IJS18_SF_EEENS5_IJSF_SB_EEEEEEENS4_39AutoVectorizingCopyWithAssumedAlignmentILi128EEENS4_14SM90_TMA_STOREES21_S23_S23_EEEvvEEEEvNT_6ParamsE,"aw",@nobits
	.sectionflags	@""
	.align	16
	.zero		1024


//--------------------- .nv.shared.reserved.0     --------------------------
	.section	.nv.shared.reserved.0,"aw",@nobits
	.weak		__nv_reservedSMEM_offset_0_alias
	.size		__nv_reservedSMEM_offset_0_alias, 0, 64
	.other		__nv_reservedSMEM_offset_0_alias,@"STO_CUDA_RESERVED_SHARED STV_DEFAULT"
__nv_reservedSMEM_offset_0_alias:
	.zero		0
.nv.shared.reserved.0:
	.zero		64
	.weak		__nv_reservedSMEM_tcgen05_partition
	.type		__nv_reservedSMEM_tcgen05_partition,@object
	.size		__nv_reservedSMEM_tcgen05_partition,(.L_0 - __nv_reservedSMEM_tcgen05_partition)
__nv_reservedSMEM_tcgen05_partition:
	.zero		32
.L_0:


//--------------------- .nv.global                --------------------------
	.section	.nv.global,"aw",@nobits
.nv.global:
	.type		_ZN40_INTERNAL_2e73bd40_4_k_cu_ec7126bf_304454cute1_E,@object
	.size		_ZN40_INTERNAL_2e73bd40_4_k_cu_ec7126bf_304454cute1_E,(_ZN40_INTERNAL_2e73bd40_4_k_cu_ec7126bf_304454cuda3std3__45__cpo6cbeginE - _ZN40_INTERNAL_2e73bd40_4_k_cu_ec7126bf_304454cute1_E)
_ZN40_INTERNAL_2e73bd40_4_k_cu_ec7126bf_304454cute1_E:
	.zero		1
	.type		_ZN40_INTERNAL_2e73bd40_4_k_cu_ec7126bf_304454cuda3std3__45__cpo6cbeginE,@object
	.size		_ZN40_INTERNAL_2e73bd40_4_k_cu_ec7126bf_304454cuda3std3__45__cpo6cbeginE,(_ZN40_INTERNAL_2e73bd40_4_k_cu_ec7126bf_304454cuda3std3__48in_placeE - _ZN40_INTERNAL_2e73bd40_4_k_cu_ec7126bf_304454cuda3std3__45__cpo6cbeginE)
_ZN40_INTERNAL_2e73bd40_4_k_cu_ec7126bf_304454cuda3std3__45__cpo6cbeginE:
	.zero		1
	.type		_ZN40_INTERNAL_2e73bd40_4_k_cu_ec7126bf_304454cuda3std3__48in_placeE,@object
	.size		_ZN40_INTERNAL_2e73bd40_4_k_cu_ec7126bf_304454cuda3std3__48in_placeE,(_ZN40_INTERNAL_2e73bd40_4_k_cu_ec7126bf_304454cuda3std6ranges3__45__cpo9iter_moveE - _ZN40_INTERNAL_2e73bd40_4_k_cu_ec7126bf_304454cuda3std3__48in_placeE)
_ZN40_INTERNAL_2e73bd40_4_k_cu_ec7126bf_304454cuda3std3__48in_placeE:
	.zero		1
	.type		_ZN40_INTERNAL_2e73bd40_4_k_cu_ec7126bf_304454cuda3std6ranges3__45__cpo9iter_moveE,@object
	.size		_ZN40_INTERNAL_2e73bd40_4_k_cu_ec7126bf_304454cuda3std6ranges3__45__cpo9iter_moveE,(_ZN40_INTERNAL_2e73bd40_4_k_cu_ec7126bf_304454cuda3std3__45__cpo5beginE - _ZN40_INTERNAL_2e73bd40_4_k_cu_ec7126bf_304454cuda3std6ranges3__45__cpo9iter_moveE)
_ZN40_INTERNAL_2e73bd40_4_k_cu_ec7126bf_304454cuda3std6ranges3__45__cpo9iter_moveE:
	.zero		1
	.type		_ZN40_INTERNAL_2e73bd40_4_k_cu_ec7126bf_304454cuda3std3__45__cpo5beginE,@object
	.size		_ZN40_INTERNAL_2e73bd40_4_k_cu_ec7126bf_304454cuda3std3__45__cpo5beginE,(_ZN40_INTERNAL_2e73bd40_4_k_cu_ec7126bf_304454cuda3std3__442_GLOBAL__N__2e73bd40_4_k_cu_ec7126bf_304456ignoreE - _ZN40_INTERNAL_2e73bd40_4_k_cu_ec7126bf_304454cuda3std3__45__cpo5beginE)
_ZN40_INTERNAL_2e73bd40_4_k_cu_ec7126bf_304454cuda3std3__45__cpo5beginE:
	.zero		1
	.type		_ZN40_INTERNAL_2e73bd40_4_k_cu_ec7126bf_304454cuda3std3__442_GLOBAL__N__2e73bd40_4_k_cu_ec7126bf_304456ignoreE,@object
	.size		_ZN40_INTERNAL_2e73bd40_4_k_cu_ec7126bf_304454cuda3std3__442_GLOBAL__N__2e73bd40_4_k_cu_ec7126bf_304456ignoreE,(_ZN40_INTERNAL_2e73bd40_4_k_cu_ec7126bf_304454cute7productE - _ZN40_INTERNAL_2e73bd40_4_k_cu_ec7126bf_304454cuda3std3__442_GLOBAL__N__2e73bd40_4_k_cu_ec7126bf_304456ignoreE)
_ZN40_INTERNAL_2e73bd40_4_k_cu_ec7126bf_304454cuda3std3__442_GLOBAL__N__2e73bd40_4_k_cu_ec7126bf_304456ignoreE:
	.zero		1
	.type		_ZN40_INTERNAL_2e73bd40_4_k_cu_ec7126bf_304454cute7productE,@object
	.size		_ZN40_INTERNAL_2e73bd40_4_k_cu_ec7126bf_304454cute7productE,(_ZN40_INTERNAL_2e73bd40_4_k_cu_ec7126bf_304454cuda3std3__45__cpo3endE - _ZN40_INTERNAL_2e73bd40_4_k_cu_ec7126bf_304454cute7productE)
_ZN40_INTERNAL_2e73bd40_4_k_cu_ec7126bf_304454cute7productE:
	.zero		1
	.type		_ZN40_INTERNAL_2e73bd40_4_k_cu_ec7126bf_304454cuda3std3__45__cpo3endE,@object
	.size		_ZN40_INTERNAL_2e73bd40_4_k_cu_ec7126bf_304454cuda3std3__45__cpo3endE,(_ZN40_INTERNAL_2e73bd40_4_k_cu_ec7126bf_304454cuda3std3__419piecewise_constructE - _ZN40_INTERNAL_2e73bd40_4_k_cu_ec7126bf_304454cuda3std3__45__cpo3endE)
_ZN40_INTERNAL_2e73bd40_4_k_cu_ec7126bf_304454cuda3std3__45__cpo3endE:
	.zero		1
	.type		_ZN40_INTERNAL_2e73bd40_4_k_cu_ec7126bf_304454cuda3std3__419piecewise_constructE,@object
	.size		_ZN40_INTERNAL_2e73bd40_4_k_cu_ec7126bf_304454cuda3std3__419piecewise_constructE,(_ZN40_INTERNAL_2e73bd40_4_k_cu_ec7126bf_304454cuda3std3__45__cpo4cendE - _ZN40_INTERNAL_2e73bd40_4_k_cu_ec7126bf_304454cuda3std3__419piecewise_constructE)
_ZN40_INTERNAL_2e73bd40_4_k_cu_ec7126bf_304454cuda3std3__419piecewise_constructE:
	.zero		1
	.type		_ZN40_INTERNAL_2e73bd40_4_k_cu_ec7126bf_304454cuda3std3__45__cpo4cendE,@object
	.size		_ZN40_INTERNAL_2e73bd40_4_k_cu_ec7126bf_304454cuda3std3__45__cpo4cendE,(_ZN40_INTERNAL_2e73bd40_4_k_cu_ec7126bf_304454cuda3std6ranges3__45__cpo4swapE - _ZN40_INTERNAL_2e73bd40_4_k_cu_ec7126bf_304454cuda3std3__45__cpo4cendE)
_ZN40_INTERNAL_2e73bd40_4_k_cu_ec7126bf_304454cuda3std3__45__cpo4cendE:
	.zero		1
	.type		_ZN40_INTERNAL_2e73bd40_4_k_cu_ec7126bf_304454cuda3std6ranges3__45__cpo4swapE,@object
	.size		_ZN40_INTERNAL_2e73bd40_4_k_cu_ec7126bf_304454cuda3std6ranges3__45__cpo4swapE,(.L_10 - _ZN40_INTERNAL_2e73bd40_4_k_cu_ec7126bf_304454cuda3std6ranges3__45__cpo4swapE)
_ZN40_INTERNAL_2e73bd40_4_k_cu_ec7126bf_304454cuda3std6ranges3__45__cpo4swapE:
	.zero		1
.L_10:


//--------------------- .nv.constant0._ZN7cutlass13device_kernelINS_4gemm6kernel13GemmUniversalIN4cute5tupleIJiiiiEEENS1_10collective13CollectiveMmaINS1_35MainloopSm100TmaUmmaWarpSpecializedILi8ELi2ELi4ENS5_IJNS4_1CILi1EEESB_SB_EEEEENS5_IJNSA_ILi128EEENSA_ILi64EEESE_EEENS_12float_e5m2_tENS5_IJlSB_lEEESH_SI_NS4_8TiledMMAINS4_8MMA_AtomIJNS4_10MMA_TraitsINS4_19SM100_MMA_F8F6F4_SSEJSH_SH_fSE_SF_NS4_17integral_constantINS4_4UMMA5MajorELSP_0EEESQ_NSN_INSO_7ScaleInELSR_0EEESS_EEEEEENS4_6LayoutISC_NS5_IJNSA_ILi0EEESW_SW_EEEEENS5_IJNS4_10UnderscoreESZ_SZ_EEEEENS4_13SM90_TMA_LOADENS4_14ComposedLayoutINS4_7SwizzleILi3ELi4ELi3EEENS4_18smem_ptr_flag_bitsILi8EEENSV_INS5_IJNSA_ILi8EEESE_EEENS5_IJSE_SB_EEEEEEEvNS4_8identityES12_S1C_vS1D_EENS_8epilogue10collective18CollectiveEpilogueINS1F_23Sm100TmaWarpSpecializedILi1ELi1ELi64ELb0ELb0EEEJSG_NS5_IJNSV_ISE_SB_EENSV_ISF_SB_EEEEESH_SI_SH_SI_NS1F_6fusion15FusionCallbacksIS1J_NS1N_17LinearCombinationISH_fSH_fLNS_15FloatRoundStyleE2EEESG_S1M_JEEENS4_5SM1004TMEM4LOAD26SM100_TMEM_LOAD_32dp32b64xES12_NS13_INS14_ILi2ELi4ELi3EEES17_NSV_INS5_IJS18_SF_EEENS5_IJSF_SB_EEEEEEENS4_39AutoVectorizingCopyWithAssumedAlignmentILi128EEENS4_14SM90_TMA_STOREES21_S23_S23_EEEvvEEEEvNT_6ParamsE --------------------------
	.section	.nv.constant0._ZN7cutlass13device_kernelINS_4gemm6kernel13GemmUniversalIN4cute5tupleIJiiiiEEENS1_10collective13CollectiveMmaINS1_35MainloopSm100TmaUmmaWarpSpecializedILi8ELi2ELi4ENS5_IJNS4_1CILi1EEESB_SB_EEEEENS5_IJNSA_ILi128EEENSA_ILi64EEESE_EEENS_12float_e5m2_tENS5_IJlSB_lEEESH_SI_NS4_8TiledMMAINS4_8MMA_AtomIJNS4_10MMA_TraitsINS4_19SM100_MMA_F8F6F4_SSEJSH_SH_fSE_SF_NS4_17integral_constantINS4_4UMMA5MajorELSP_0EEESQ_NSN_INSO_7ScaleInELSR_0EEESS_EEEEEENS4_6LayoutISC_NS5_IJNSA_ILi0EEESW_SW_EEEEENS5_IJNS4_10UnderscoreESZ_SZ_EEEEENS4_13SM90_TMA_LOADENS4_14ComposedLayoutINS4_7SwizzleILi3ELi4ELi3EEENS4_18smem_ptr_flag_bitsILi8EEENSV_INS5_IJNSA_ILi8EEESE_EEENS5_IJSE_SB_EEEEEEEvNS4_8identityES12_S1C_vS1D_EENS_8epilogue10collective18CollectiveEpilogueINS1F_23Sm100TmaWarpSpecializedILi1ELi1ELi64ELb0ELb0EEEJSG_NS5_IJNSV_ISE_SB_EENSV_ISF_SB_EEEEESH_SI_SH_SI_NS1F_6fusion15FusionCallbacksIS1J_NS1N_17LinearCombinationISH_fSH_fLNS_15FloatRoundStyleE2EEESG_S1M_JEEENS4_5SM1004TMEM4LOAD26SM100_TMEM_LOAD_32dp32b64xES12_NS13_INS14_ILi2ELi4ELi3EEES17_NSV_INS5_IJS18_SF_EEENS5_IJSF_SB_EEEEEEENS4_39AutoVectorizingCopyWithAssumedAlignmentILi128EEENS4_14SM90_TMA_STOREES21_S23_S23_EEEvvEEEEvNT_6ParamsE,"a",@progbits
	.sectionflags	@""
	.align	4
.nv.constant0._ZN7cutlass13device_kernelINS_4gemm6kernel13GemmUniversalIN4cute5tupleIJiiiiEEENS1_10collective13CollectiveMmaINS1_35MainloopSm100TmaUmmaWarpSpecializedILi8ELi2ELi4ENS5_IJNS4_1CILi1EEESB_SB_EEEEENS5_IJNSA_ILi128EEENSA_ILi64EEESE_EEENS_12float_e5m2_tENS5_IJlSB_lEEESH_SI_NS4_8TiledMMAINS4_8MMA_AtomIJNS4_10MMA_TraitsINS4_19SM100_MMA_F8F6F4_SSEJSH_SH_fSE_SF_NS4_17integral_constantINS4_4UMMA5MajorELSP_0EEESQ_NSN_INSO_7ScaleInELSR_0EEESS_EEEEEENS4_6LayoutISC_NS5_IJNSA_ILi0EEESW_SW_EEEEENS5_IJNS4_10UnderscoreESZ_SZ_EEEEENS4_13SM90_TMA_LOADENS4_14ComposedLayoutINS4_7SwizzleILi3ELi4ELi3EEENS4_18smem_ptr_flag_bitsILi8EEENSV_INS5_IJNSA_ILi8EEESE_EEENS5_IJSE_SB_EEEEEEEvNS4_8identityES12_S1C_vS1D_EENS_8epilogue10collective18CollectiveEpilogueINS1F_23Sm100TmaWarpSpecializedILi1ELi1ELi64ELb0ELb0EEEJSG_NS5_IJNSV_ISE_SB_EENSV_ISF_SB_EEEEESH_SI_SH_SI_NS1F_6fusion15FusionCallbacksIS1J_NS1N_17LinearCombinationISH_fSH_fLNS_15FloatRoundStyleE2EEESG_S1M_JEEENS4_5SM1004TMEM4LOAD26SM100_TMEM_LOAD_32dp32b64xES12_NS13_INS14_ILi2ELi4ELi3EEES17_NSV_INS5_IJS18_SF_EEENS5_IJSF_SB_EEEEEEENS4_39AutoVectorizingCopyWithAssumedAlignmentILi128EEENS4_14SM90_TMA_STOREES21_S23_S23_EEEvvEEEEvNT_6ParamsE:
	.zero		2944


//--------------------- SYMBOLS --------------------------

	.type		.nv.reservedSmem.offset0,@object
	.size		.nv.reservedSmem.offset0,0x4
	.type		.nv.reservedSmem.cap,@object
	.size		.nv.reservedSmem.cap,0x4
	.type		__assertfail,@function
